//
// Generated by NVIDIA NVVM Compiler
//
// Compiler Build ID: CL-36424714
// Cuda compilation tools, release 13.0, V13.0.88
// Based on NVVM 20.0.0
//

.version 9.0
.target sm_100
.address_size 64

	// .globl	_Z11mlp_forwardPfS_S_S_S_S_S_iii

.visible .entry _Z11mlp_forwardPfS_S_S_S_S_S_iii(
	.param .u64 .ptr .align 1 _Z11mlp_forwardPfS_S_S_S_S_S_iii_param_0,
	.param .u64 .ptr .align 1 _Z11mlp_forwardPfS_S_S_S_S_S_iii_param_1,
	.param .u64 .ptr .align 1 _Z11mlp_forwardPfS_S_S_S_S_S_iii_param_2,
	.param .u64 .ptr .align 1 _Z11mlp_forwardPfS_S_S_S_S_S_iii_param_3,
	.param .u64 .ptr .align 1 _Z11mlp_forwardPfS_S_S_S_S_S_iii_param_4,
	.param .u64 .ptr .align 1 _Z11mlp_forwardPfS_S_S_S_S_S_iii_param_5,
	.param .u64 .ptr .align 1 _Z11mlp_forwardPfS_S_S_S_S_S_iii_param_6,
	.param .u32 _Z11mlp_forwardPfS_S_S_S_S_S_iii_param_7,
	.param .u32 _Z11mlp_forwardPfS_S_S_S_S_S_iii_param_8,
	.param .u32 _Z11mlp_forwardPfS_S_S_S_S_S_iii_param_9
)
{
	.reg .pred 	%p<26>;
	.reg .b32 	%r<147>;
	.reg .b32 	%f<305>;
	.reg .b64 	%rd<99>;

	ld.param.u64 	%rd18, [_Z11mlp_forwardPfS_S_S_S_S_S_iii_param_0];
	ld.param.u64 	%rd19, [_Z11mlp_forwardPfS_S_S_S_S_S_iii_param_1];
	ld.param.u64 	%rd20, [_Z11mlp_forwardPfS_S_S_S_S_S_iii_param_2];
	ld.param.u64 	%rd21, [_Z11mlp_forwardPfS_S_S_S_S_S_iii_param_3];
	ld.param.u64 	%rd22, [_Z11mlp_forwardPfS_S_S_S_S_S_iii_param_5];
	ld.param.u32 	%r77, [_Z11mlp_forwardPfS_S_S_S_S_S_iii_param_7];
	ld.param.u32 	%r75, [_Z11mlp_forwardPfS_S_S_S_S_S_iii_param_8];
	ld.param.u32 	%r76, [_Z11mlp_forwardPfS_S_S_S_S_S_iii_param_9];
	cvta.to.global.u64 	%rd1, %rd19;
	cvta.to.global.u64 	%rd2, %rd18;
	cvta.to.global.u64 	%rd3, %rd20;
	cvta.to.global.u64 	%rd4, %rd21;
	cvta.to.global.u64 	%rd5, %rd22;
	mov.u32 	%r78, %ctaid.x;
	mov.u32 	%r79, %ntid.x;
	mov.u32 	%r80, %tid.x;
	mad.lo.s32 	%r1, %r78, %r79, %r80;
	setp.ge.s32 	%p1, %r1, %r77;
	@%p1 bra 	$L__BB0_37;
	setp.lt.s32 	%p2, %r76, 1;
	mov.f32 	%f304, 0f00000000;
	@%p2 bra 	$L__BB0_36;
	setp.lt.s32 	%p3, %r75, 1;
	mul.lo.s32 	%r2, %r75, %r1;
	mul.lo.s32 	%r3, %r76, %r1;
	@%p3 bra 	$L__BB0_16;
	and.b32  	%r4, %r75, 7;
	and.b32  	%r5, %r75, 3;
	and.b32  	%r6, %r75, 2147483640;
	and.b32  	%r7, %r75, 1;
	neg.s32 	%r8, %r6;
	shl.b32 	%r9, %r76, 3;
	shl.b32 	%r10, %r76, 1;
	mul.lo.s32 	%r11, %r76, 3;
	shl.b32 	%r12, %r76, 2;
	mul.lo.s32 	%r13, %r76, 5;
	mul.lo.s32 	%r14, %r76, 6;
	mul.lo.s32 	%r15, %r76, 7;
	mov.b32 	%r124, 0;
	mul.wide.u32 	%rd52, %r9, 4;
$L__BB0_4:
	setp.lt.u32 	%p10, %r75, 8;
	mov.f32 	%f295, 0f00000000;
	mov.b32 	%r135, 0;
	@%p10 bra 	$L__BB0_7;
	add.s32 	%r132, %r76, %r124;
	add.s32 	%r131, %r10, %r124;
	add.s32 	%r130, %r11, %r124;
	add.s32 	%r129, %r12, %r124;
	add.s32 	%r128, %r13, %r124;
	add.s32 	%r127, %r14, %r124;
	add.s32 	%r126, %r15, %r124;
	mul.wide.u32 	%rd35, %r124, 4;
	add.s64 	%rd96, %rd1, %rd35;
	mov.f32 	%f295, 0f00000000;
	mov.u32 	%r125, %r2;
	mov.u32 	%r133, %r8;
$L__BB0_6:
	.pragma "nounroll";
	mul.wide.s32 	%rd36, %r125, 4;
	add.s64 	%rd37, %rd2, %rd36;
	ld.global.f32 	%f127, [%rd37];
	ld.global.f32 	%f128, [%rd96];
	fma.rn.f32 	%f129, %f127, %f128, %f295;
	ld.global.f32 	%f130, [%rd37+4];
	mul.wide.u32 	%rd38, %r132, 4;
	add.s64 	%rd39, %rd1, %rd38;
	ld.global.f32 	%f131, [%rd39];
	fma.rn.f32 	%f132, %f130, %f131, %f129;
	ld.global.f32 	%f133, [%rd37+8];
	mul.wide.u32 	%rd40, %r131, 4;
	add.s64 	%rd41, %rd1, %rd40;
	ld.global.f32 	%f134, [%rd41];
	fma.rn.f32 	%f135, %f133, %f134, %f132;
	ld.global.f32 	%f136, [%rd37+12];
	mul.wide.u32 	%rd42, %r130, 4;
	add.s64 	%rd43, %rd1, %rd42;
	ld.global.f32 	%f137, [%rd43];
	fma.rn.f32 	%f138, %f136, %f137, %f135;
	ld.global.f32 	%f139, [%rd37+16];
	mul.wide.u32 	%rd44, %r129, 4;
	add.s64 	%rd45, %rd1, %rd44;
	ld.global.f32 	%f140, [%rd45];
	fma.rn.f32 	%f141, %f139, %f140, %f138;
	ld.global.f32 	%f142, [%rd37+20];
	mul.wide.u32 	%rd46, %r128, 4;
	add.s64 	%rd47, %rd1, %rd46;
	ld.global.f32 	%f143, [%rd47];
	fma.rn.f32 	%f144, %f142, %f143, %f141;
	ld.global.f32 	%f145, [%rd37+24];
	mul.wide.u32 	%rd48, %r127, 4;
	add.s64 	%rd49, %rd1, %rd48;
	ld.global.f32 	%f146, [%rd49];
	fma.rn.f32 	%f147, %f145, %f146, %f144;
	ld.global.f32 	%f148, [%rd37+28];
	mul.wide.u32 	%rd50, %r126, 4;
	add.s64 	%rd51, %rd1, %rd50;
	ld.global.f32 	%f149, [%rd51];
	fma.rn.f32 	%f295, %f148, %f149, %f147;
	add.s32 	%r133, %r133, 8;
	add.s32 	%r132, %r132, %r9;
	add.s32 	%r131, %r131, %r9;
	add.s32 	%r130, %r130, %r9;
	add.s32 	%r129, %r129, %r9;
	add.s32 	%r128, %r128, %r9;
	add.s32 	%r127, %r127, %r9;
	add.s32 	%r126, %r126, %r9;
	add.s64 	%rd96, %rd96, %rd52;
	add.s32 	%r125, %r125, 8;
	setp.ne.s32 	%p11, %r133, 0;
	mov.u32 	%r135, %r6;
	@%p11 bra 	$L__BB0_6;
$L__BB0_7:
	setp.eq.s32 	%p12, %r4, 0;
	@%p12 bra 	$L__BB0_15;
	add.s32 	%r104, %r4, -1;
	setp.lt.u32 	%p13, %r104, 3;
	@%p13 bra 	$L__BB0_10;
	add.s32 	%r105, %r135, %r2;
	mul.wide.s32 	%rd53, %r105, 4;
	add.s64 	%rd54, %rd2, %rd53;
	ld.global.f32 	%f151, [%rd54];
	mad.lo.s32 	%r106, %r135, %r76, %r124;
	mul.wide.u32 	%rd55, %r106, 4;
	add.s64 	%rd56, %rd1, %rd55;
	ld.global.f32 	%f152, [%rd56];
	fma.rn.f32 	%f153, %f151, %f152, %f295;
	ld.global.f32 	%f154, [%rd54+4];
	add.s32 	%r107, %r106, %r76;
	mul.wide.u32 	%rd57, %r107, 4;
	add.s64 	%rd58, %rd1, %rd57;
	ld.global.f32 	%f155, [%rd58];
	fma.rn.f32 	%f156, %f154, %f155, %f153;
	ld.global.f32 	%f157, [%rd54+8];
	add.s32 	%r108, %r107, %r76;
	mul.wide.u32 	%rd59, %r108, 4;
	add.s64 	%rd60, %rd1, %rd59;
	ld.global.f32 	%f158, [%rd60];
	fma.rn.f32 	%f159, %f157, %f158, %f156;
	ld.global.f32 	%f160, [%rd54+12];
	add.s32 	%r109, %r108, %r76;
	mul.wide.u32 	%rd61, %r109, 4;
	add.s64 	%rd62, %rd1, %rd61;
	ld.global.f32 	%f161, [%rd62];
	fma.rn.f32 	%f295, %f160, %f161, %f159;
	add.s32 	%r135, %r135, 4;
$L__BB0_10:
	setp.eq.s32 	%p14, %r5, 0;
	@%p14 bra 	$L__BB0_15;
	setp.eq.s32 	%p15, %r5, 1;
	@%p15 bra 	$L__BB0_13;
	add.s32 	%r110, %r135, %r2;
	mul.wide.s32 	%rd63, %r110, 4;
	add.s64 	%rd64, %rd2, %rd63;
	ld.global.f32 	%f163, [%rd64];
	mad.lo.s32 	%r111, %r135, %r76, %r124;
	mul.wide.u32 	%rd65, %r111, 4;
	add.s64 	%rd66, %rd1, %rd65;
	ld.global.f32 	%f164, [%rd66];
	fma.rn.f32 	%f165, %f163, %f164, %f295;
	ld.global.f32 	%f166, [%rd64+4];
	add.s32 	%r112, %r111, %r76;
	mul.wide.u32 	%rd67, %r112, 4;
	add.s64 	%rd68, %rd1, %rd67;
	ld.global.f32 	%f167, [%rd68];
	fma.rn.f32 	%f295, %f166, %f167, %f165;
	add.s32 	%r135, %r135, 2;
$L__BB0_13:
	setp.eq.s32 	%p16, %r7, 0;
	@%p16 bra 	$L__BB0_15;
	add.s32 	%r113, %r135, %r2;
	mul.wide.s32 	%rd69, %r113, 4;
	add.s64 	%rd70, %rd2, %rd69;
	ld.global.f32 	%f168, [%rd70];
	mad.lo.s32 	%r114, %r135, %r76, %r124;
	mul.wide.u32 	%rd71, %r114, 4;
	add.s64 	%rd72, %rd1, %rd71;
	ld.global.f32 	%f169, [%rd72];
	fma.rn.f32 	%f295, %f168, %f169, %f295;
$L__BB0_15:
	mul.wide.u32 	%rd73, %r124, 4;
	add.s64 	%rd74, %rd3, %rd73;
	ld.global.f32 	%f170, [%rd74];
	add.f32 	%f171, %f295, %f170;
	fma.rn.f32 	%f172, %f171, 0fBBBB989D, 0f3F000000;
	cvt.sat.f32.f32 	%f173, %f172;
	mov.f32 	%f174, 0f4B400001;
	mov.f32 	%f175, 0f437C0000;
	fma.rm.f32 	%f176, %f173, %f175, %f174;
	add.f32 	%f177, %f176, 0fCB40007F;
	neg.f32 	%f178, %f177;
	fma.rn.f32 	%f179, %f171, 0fBFB8AA3B, %f178;
	fma.rn.f32 	%f180, %f171, 0fB2A57060, %f179;
	mov.b32 	%r115, %f176;
	shl.b32 	%r116, %r115, 23;
	mov.b32 	%f181, %r116;
	ex2.approx.ftz.f32 	%f182, %f180;
	fma.rn.f32 	%f183, %f182, %f181, 0f3F800000;
	rcp.rn.f32 	%f184, %f183;
	add.s32 	%r117, %r124, %r3;
	mul.wide.s32 	%rd75, %r117, 4;
	add.s64 	%rd76, %rd5, %rd75;
	st.global.f32 	[%rd76], %f184;
	add.s32 	%r124, %r124, 1;
	setp.eq.s32 	%p17, %r124, %r76;
	@%p17 bra 	$L__BB0_24;
	bra.uni 	$L__BB0_4;
$L__BB0_16:
	add.s32 	%r82, %r76, -1;
	and.b32  	%r48, %r76, 3;
	setp.lt.u32 	%p4, %r82, 3;
	mov.b32 	%r139, 0;
	@%p4 bra 	$L__BB0_19;
	and.b32  	%r139, %r76, 2147483644;
	mov.b32 	%r137, 0;
$L__BB0_18:
	.pragma "nounroll";
	mul.wide.u32 	%rd23, %r137, 4;
	add.s64 	%rd24, %rd3, %rd23;
	ld.global.f32 	%f27, [%rd24];
	add.f32 	%f28, %f27, 0f00000000;
	fma.rn.f32 	%f29, %f28, 0fBBBB989D, 0f3F000000;
	cvt.sat.f32.f32 	%f30, %f29;
	mov.f32 	%f31, 0f4B400001;
	mov.f32 	%f32, 0f437C0000;
	fma.rm.f32 	%f33, %f30, %f32, %f31;
	add.f32 	%f34, %f33, 0fCB40007F;
	neg.f32 	%f35, %f34;
	fma.rn.f32 	%f36, %f28, 0fBFB8AA3B, %f35;
	fma.rn.f32 	%f37, %f28, 0fB2A57060, %f36;
	mov.b32 	%r84, %f33;
	shl.b32 	%r85, %r84, 23;
	mov.b32 	%f38, %r85;
	ex2.approx.ftz.f32 	%f39, %f37;
	fma.rn.f32 	%f40, %f39, %f38, 0f3F800000;
	rcp.rn.f32 	%f41, %f40;
	add.s32 	%r86, %r137, %r3;
	mul.wide.s32 	%rd25, %r86, 4;
	add.s64 	%rd26, %rd5, %rd25;
	st.global.f32 	[%rd26], %f41;
	ld.global.f32 	%f42, [%rd24+4];
	add.f32 	%f43, %f42, 0f00000000;
	fma.rn.f32 	%f44, %f43, 0fBBBB989D, 0f3F000000;
	cvt.sat.f32.f32 	%f45, %f44;
	fma.rm.f32 	%f46, %f45, %f32, %f31;
	add.f32 	%f47, %f46, 0fCB40007F;
	neg.f32 	%f48, %f47;
	fma.rn.f32 	%f49, %f43, 0fBFB8AA3B, %f48;
	fma.rn.f32 	%f50, %f43, 0fB2A57060, %f49;
	mov.b32 	%r87, %f46;
	shl.b32 	%r88, %r87, 23;
	mov.b32 	%f51, %r88;
	ex2.approx.ftz.f32 	%f52, %f50;
	fma.rn.f32 	%f53, %f52, %f51, 0f3F800000;
	rcp.rn.f32 	%f54, %f53;
	st.global.f32 	[%rd26+4], %f54;
	ld.global.f32 	%f55, [%rd24+8];
	add.f32 	%f56, %f55, 0f00000000;
	fma.rn.f32 	%f57, %f56, 0fBBBB989D, 0f3F000000;
	cvt.sat.f32.f32 	%f58, %f57;
	fma.rm.f32 	%f59, %f58, %f32, %f31;
	add.f32 	%f60, %f59, 0fCB40007F;
	neg.f32 	%f61, %f60;
	fma.rn.f32 	%f62, %f56, 0fBFB8AA3B, %f61;
	fma.rn.f32 	%f63, %f56, 0fB2A57060, %f62;
	mov.b32 	%r89, %f59;
	shl.b32 	%r90, %r89, 23;
	mov.b32 	%f64, %r90;
	ex2.approx.ftz.f32 	%f65, %f63;
	fma.rn.f32 	%f66, %f65, %f64, 0f3F800000;
	rcp.rn.f32 	%f67, %f66;
	st.global.f32 	[%rd26+8], %f67;
	ld.global.f32 	%f68, [%rd24+12];
	add.f32 	%f69, %f68, 0f00000000;
	fma.rn.f32 	%f70, %f69, 0fBBBB989D, 0f3F000000;
	cvt.sat.f32.f32 	%f71, %f70;
	fma.rm.f32 	%f72, %f71, %f32, %f31;
	add.f32 	%f73, %f72, 0fCB40007F;
	neg.f32 	%f74, %f73;
	fma.rn.f32 	%f75, %f69, 0fBFB8AA3B, %f74;
	fma.rn.f32 	%f76, %f69, 0fB2A57060, %f75;
	mov.b32 	%r91, %f72;
	shl.b32 	%r92, %r91, 23;
	mov.b32 	%f77, %r92;
	ex2.approx.ftz.f32 	%f78, %f76;
	fma.rn.f32 	%f79, %f78, %f77, 0f3F800000;
	rcp.rn.f32 	%f80, %f79;
	st.global.f32 	[%rd26+12], %f80;
	add.s32 	%r137, %r137, 4;
	setp.ne.s32 	%p5, %r137, %r139;
	@%p5 bra 	$L__BB0_18;
$L__BB0_19:
	setp.eq.s32 	%p6, %r48, 0;
	@%p6 bra 	$L__BB0_24;
	setp.eq.s32 	%p7, %r48, 1;
	@%p7 bra 	$L__BB0_22;
	mul.wide.u32 	%rd27, %r139, 4;
	add.s64 	%rd28, %rd3, %rd27;
	ld.global.f32 	%f81, [%rd28];
	add.f32 	%f82, %f81, 0f00000000;
	fma.rn.f32 	%f83, %f82, 0fBBBB989D, 0f3F000000;
	cvt.sat.f32.f32 	%f84, %f83;
	mov.f32 	%f85, 0f4B400001;
	mov.f32 	%f86, 0f437C0000;
	fma.rm.f32 	%f87, %f84, %f86, %f85;
	add.f32 	%f88, %f87, 0fCB40007F;
	neg.f32 	%f89, %f88;
	fma.rn.f32 	%f90, %f82, 0fBFB8AA3B, %f89;
	fma.rn.f32 	%f91, %f82, 0fB2A57060, %f90;
	mov.b32 	%r93, %f87;
	shl.b32 	%r94, %r93, 23;
	mov.b32 	%f92, %r94;
	ex2.approx.ftz.f32 	%f93, %f91;
	fma.rn.f32 	%f94, %f93, %f92, 0f3F800000;
	rcp.rn.f32 	%f95, %f94;
	add.s32 	%r95, %r139, %r3;
	mul.wide.s32 	%rd29, %r95, 4;
	add.s64 	%rd30, %rd5, %rd29;
	st.global.f32 	[%rd30], %f95;
	ld.global.f32 	%f96, [%rd28+4];
	add.f32 	%f97, %f96, 0f00000000;
	fma.rn.f32 	%f98, %f97, 0fBBBB989D, 0f3F000000;
	cvt.sat.f32.f32 	%f99, %f98;
	fma.rm.f32 	%f100, %f99, %f86, %f85;
	add.f32 	%f101, %f100, 0fCB40007F;
	neg.f32 	%f102, %f101;
	fma.rn.f32 	%f103, %f97, 0fBFB8AA3B, %f102;
	fma.rn.f32 	%f104, %f97, 0fB2A57060, %f103;
	mov.b32 	%r96, %f100;
	shl.b32 	%r97, %r96, 23;
	mov.b32 	%f105, %r97;
	ex2.approx.ftz.f32 	%f106, %f104;
	fma.rn.f32 	%f107, %f106, %f105, 0f3F800000;
	rcp.rn.f32 	%f108, %f107;
	st.global.f32 	[%rd30+4], %f108;
	add.s32 	%r139, %r139, 2;
$L__BB0_22:
	and.b32  	%r98, %r76, 1;
	setp.eq.b32 	%p8, %r98, 1;
	not.pred 	%p9, %p8;
	@%p9 bra 	$L__BB0_24;
	mul.wide.u32 	%rd31, %r139, 4;
	add.s64 	%rd32, %rd3, %rd31;
	ld.global.f32 	%f109, [%rd32];
	add.f32 	%f110, %f109, 0f00000000;
	fma.rn.f32 	%f111, %f110, 0fBBBB989D, 0f3F000000;
	cvt.sat.f32.f32 	%f112, %f111;
	mov.f32 	%f113, 0f4B400001;
	mov.f32 	%f114, 0f437C0000;
	fma.rm.f32 	%f115, %f112, %f114, %f113;
	add.f32 	%f116, %f115, 0fCB40007F;
	neg.f32 	%f117, %f116;
	fma.rn.f32 	%f118, %f110, 0fBFB8AA3B, %f117;
	fma.rn.f32 	%f119, %f110, 0fB2A57060, %f118;
	mov.b32 	%r99, %f115;
	shl.b32 	%r100, %r99, 23;
	mov.b32 	%f120, %r100;
	ex2.approx.ftz.f32 	%f121, %f119;
	fma.rn.f32 	%f122, %f121, %f120, 0f3F800000;
	rcp.rn.f32 	%f123, %f122;
	add.s32 	%r101, %r139, %r3;
	mul.wide.s32 	%rd33, %r101, 4;
	add.s64 	%rd34, %rd5, %rd33;
	st.global.f32 	[%rd34], %f123;
$L__BB0_24:
	add.s32 	%r119, %r76, -1;
	and.b32  	%r55, %r76, 15;
	setp.lt.u32 	%p18, %r119, 15;
	mov.f32 	%f304, 0f00000000;
	mov.b32 	%r143, 0;
	@%p18 bra 	$L__BB0_27;
	and.b32  	%r143, %r76, 2147483632;
	neg.s32 	%r141, %r143;
	add.s64 	%rd9, %rd5, 32;
	add.s64 	%rd97, %rd4, 32;
	mov.f32 	%f304, 0f00000000;
	mov.u32 	%r140, %r3;
$L__BB0_26:
	.pragma "nounroll";
	mul.wide.s32 	%rd77, %r140, 4;
	add.s64 	%rd78, %rd9, %rd77;
	ld.global.f32 	%f188, [%rd78+-32];
	ld.global.f32 	%f189, [%rd97+-32];
	fma.rn.f32 	%f190, %f188, %f189, %f304;
	ld.global.f32 	%f191, [%rd78+-28];
	ld.global.f32 	%f192, [%rd97+-28];
	fma.rn.f32 	%f193, %f191, %f192, %f190;
	ld.global.f32 	%f194, [%rd78+-24];
	ld.global.f32 	%f195, [%rd97+-24];
	fma.rn.f32 	%f196, %f194, %f195, %f193;
	ld.global.f32 	%f197, [%rd78+-20];
	ld.global.f32 	%f198, [%rd97+-20];
	fma.rn.f32 	%f199, %f197, %f198, %f196;
	ld.global.f32 	%f200, [%rd78+-16];
	ld.global.f32 	%f201, [%rd97+-16];
	fma.rn.f32 	%f202, %f200, %f201, %f199;
	ld.global.f32 	%f203, [%rd78+-12];
	ld.global.f32 	%f204, [%rd97+-12];
	fma.rn.f32 	%f205, %f203, %f204, %f202;
	ld.global.f32 	%f206, [%rd78+-8];
	ld.global.f32 	%f207, [%rd97+-8];
	fma.rn.f32 	%f208, %f206, %f207, %f205;
	ld.global.f32 	%f209, [%rd78+-4];
	ld.global.f32 	%f210, [%rd97+-4];
	fma.rn.f32 	%f211, %f209, %f210, %f208;
	ld.global.f32 	%f212, [%rd78];
	ld.global.f32 	%f213, [%rd97];
	fma.rn.f32 	%f214, %f212, %f213, %f211;
	ld.global.f32 	%f215, [%rd78+4];
	ld.global.f32 	%f216, [%rd97+4];
	fma.rn.f32 	%f217, %f215, %f216, %f214;
	ld.global.f32 	%f218, [%rd78+8];
	ld.global.f32 	%f219, [%rd97+8];
	fma.rn.f32 	%f220, %f218, %f219, %f217;
	ld.global.f32 	%f221, [%rd78+12];
	ld.global.f32 	%f222, [%rd97+12];
	fma.rn.f32 	%f223, %f221, %f222, %f220;
	ld.global.f32 	%f224, [%rd78+16];
	ld.global.f32 	%f225, [%rd97+16];
	fma.rn.f32 	%f226, %f224, %f225, %f223;
	ld.global.f32 	%f227, [%rd78+20];
	ld.global.f32 	%f228, [%rd97+20];
	fma.rn.f32 	%f229, %f227, %f228, %f226;
	ld.global.f32 	%f230, [%rd78+24];
	ld.global.f32 	%f231, [%rd97+24];
	fma.rn.f32 	%f232, %f230, %f231, %f229;
	ld.global.f32 	%f233, [%rd78+28];
	ld.global.f32 	%f234, [%rd97+28];
	fma.rn.f32 	%f304, %f233, %f234, %f232;
	add.s32 	%r141, %r141, 16;
	add.s32 	%r140, %r140, 16;
	add.s64 	%rd97, %rd97, 64;
	setp.ne.s32 	%p19, %r141, 0;
	@%p19 bra 	$L__BB0_26;
$L__BB0_27:
	setp.eq.s32 	%p20, %r55, 0;
	@%p20 bra 	$L__BB0_36;
	and.b32  	%r63, %r76, 7;
	setp.lt.u32 	%p21, %r55, 8;
	@%p21 bra 	$L__BB0_30;
	add.s32 	%r120, %r143, %r3;
	mul.wide.s32 	%rd79, %r120, 4;
	add.s64 	%rd80, %rd5, %rd79;
	ld.global.f32 	%f236, [%rd80];
	mul.wide.u32 	%rd81, %r143, 4;
	add.s64 	%rd82, %rd4, %rd81;
	ld.global.f32 	%f237, [%rd82];
	fma.rn.f32 	%f238, %f236, %f237, %f304;
	ld.global.f32 	%f239, [%rd80+4];
	ld.global.f32 	%f240, [%rd82+4];
	fma.rn.f32 	%f241, %f239, %f240, %f238;
	ld.global.f32 	%f242, [%rd80+8];
	ld.global.f32 	%f243, [%rd82+8];
	fma.rn.f32 	%f244, %f242, %f243, %f241;
	ld.global.f32 	%f245, [%rd80+12];
	ld.global.f32 	%f246, [%rd82+12];
	fma.rn.f32 	%f247, %f245, %f246, %f244;
	ld.global.f32 	%f248, [%rd80+16];
	ld.global.f32 	%f249, [%rd82+16];
	fma.rn.f32 	%f250, %f248, %f249, %f247;
	ld.global.f32 	%f251, [%rd80+20];
	ld.global.f32 	%f252, [%rd82+20];
	fma.rn.f32 	%f253, %f251, %f252, %f250;
	ld.global.f32 	%f254, [%rd80+24];
	ld.global.f32 	%f255, [%rd82+24];
	fma.rn.f32 	%f256, %f254, %f255, %f253;
	ld.global.f32 	%f257, [%rd80+28];
	ld.global.f32 	%f258, [%rd82+28];
	fma.rn.f32 	%f304, %f257, %f258, %f256;
	add.s32 	%r143, %r143, 8;
$L__BB0_30:
	setp.eq.s32 	%p22, %r63, 0;
	@%p22 bra 	$L__BB0_36;
	and.b32  	%r66, %r76, 3;
	setp.lt.u32 	%p23, %r63, 4;
	@%p23 bra 	$L__BB0_33;
	add.s32 	%r121, %r143, %r3;
	mul.wide.s32 	%rd83, %r121, 4;
	add.s64 	%rd84, %rd5, %rd83;
	ld.global.f32 	%f260, [%rd84];
	mul.wide.u32 	%rd85, %r143, 4;
	add.s64 	%rd86, %rd4, %rd85;
	ld.global.f32 	%f261, [%rd86];
	fma.rn.f32 	%f262, %f260, %f261, %f304;
	ld.global.f32 	%f263, [%rd84+4];
	ld.global.f32 	%f264, [%rd86+4];
	fma.rn.f32 	%f265, %f263, %f264, %f262;
	ld.global.f32 	%f266, [%rd84+8];
	ld.global.f32 	%f267, [%rd86+8];
	fma.rn.f32 	%f268, %f266, %f267, %f265;
	ld.global.f32 	%f269, [%rd84+12];
	ld.global.f32 	%f270, [%rd86+12];
	fma.rn.f32 	%f304, %f269, %f270, %f268;
	add.s32 	%r143, %r143, 4;
$L__BB0_33:
	setp.eq.s32 	%p24, %r66, 0;
	@%p24 bra 	$L__BB0_36;
	mul.wide.u32 	%rd87, %r143, 4;
	add.s64 	%rd98, %rd4, %rd87;
	add.s32 	%r146, %r143, %r3;
	neg.s32 	%r145, %r66;
$L__BB0_35:
	.pragma "nounroll";
	mul.wide.s32 	%rd88, %r146, 4;
	add.s64 	%rd89, %rd5, %rd88;
	ld.global.f32 	%f271, [%rd89];
	ld.global.f32 	%f272, [%rd98];
	fma.rn.f32 	%f304, %f271, %f272, %f304;
	add.s64 	%rd98, %rd98, 4;
	add.s32 	%r146, %r146, 1;
	add.s32 	%r145, %r145, 1;
	setp.ne.s32 	%p25, %r145, 0;
	@%p25 bra 	$L__BB0_35;
$L__BB0_36:
	ld.param.u64 	%rd95, [_Z11mlp_forwardPfS_S_S_S_S_S_iii_param_6];
	ld.param.u64 	%rd94, [_Z11mlp_forwardPfS_S_S_S_S_S_iii_param_4];
	cvta.to.global.u64 	%rd90, %rd94;
	ld.global.f32 	%f273, [%rd90];
	add.f32 	%f274, %f304, %f273;
	fma.rn.f32 	%f275, %f274, 0fBBBB989D, 0f3F000000;
	cvt.sat.f32.f32 	%f276, %f275;
	mov.f32 	%f277, 0f4B400001;
	mov.f32 	%f278, 0f437C0000;
	fma.rm.f32 	%f279, %f276, %f278, %f277;
	add.f32 	%f280, %f279, 0fCB40007F;
	neg.f32 	%f281, %f280;
	fma.rn.f32 	%f282, %f274, 0fBFB8AA3B, %f281;
	fma.rn.f32 	%f283, %f274, 0fB2A57060, %f282;
	mov.b32 	%r122, %f279;
	shl.b32 	%r123, %r122, 23;
	mov.b32 	%f284, %r123;
	ex2.approx.ftz.f32 	%f285, %f283;
	fma.rn.f32 	%f286, %f285, %f284, 0f3F800000;
	rcp.rn.f32 	%f287, %f286;
	cvta.to.global.u64 	%rd91, %rd95;
	mul.wide.s32 	%rd92, %r1, 4;
	add.s64 	%rd93, %rd91, %rd92;
	st.global.f32 	[%rd93], %f287;
$L__BB0_37:
	ret;

}
	// .globl	_Z12mlp_backwardPfS_S_S_S_S_S_S_S_iii
.visible .entry _Z12mlp_backwardPfS_S_S_S_S_S_S_S_iii(
	.param .u64 .ptr .align 1 _Z12mlp_backwardPfS_S_S_S_S_S_S_S_iii_param_0,
	.param .u64 .ptr .align 1 _Z12mlp_backwardPfS_S_S_S_S_S_S_S_iii_param_1,
	.param .u64 .ptr .align 1 _Z12mlp_backwardPfS_S_S_S_S_S_S_S_iii_param_2,
	.param .u64 .ptr .align 1 _Z12mlp_backwardPfS_S_S_S_S_S_S_S_iii_param_3,
	.param .u64 .ptr .align 1 _Z12mlp_backwardPfS_S_S_S_S_S_S_S_iii_param_4,
	.param .u64 .ptr .align 1 _Z12mlp_backwardPfS_S_S_S_S_S_S_S_iii_param_5,
	.param .u64 .ptr .align 1 _Z12mlp_backwardPfS_S_S_S_S_S_S_S_iii_param_6,
	.param .u64 .ptr .align 1 _Z12mlp_backwardPfS_S_S_S_S_S_S_S_iii_param_7,
	.param .u64 .ptr .align 1 _Z12mlp_backwardPfS_S_S_S_S_S_S_S_iii_param_8,
	.param .u32 _Z12mlp_backwardPfS_S_S_S_S_S_S_S_iii_param_9,
	.param .u32 _Z12mlp_backwardPfS_S_S_S_S_S_S_S_iii_param_10,
	.param .u32 _Z12mlp_backwardPfS_S_S_S_S_S_S_S_iii_param_11
)
{
	.reg .pred 	%p<30>;
	.reg .b32 	%r<124>;
	.reg .b32 	%f<261>;
	.reg .b64 	%rd<106>;

	ld.param.u64 	%rd13, [_Z12mlp_backwardPfS_S_S_S_S_S_S_S_iii_param_0];
	ld.param.u64 	%rd10, [_Z12mlp_backwardPfS_S_S_S_S_S_S_S_iii_param_1];
	ld.param.u64 	%rd14, [_Z12mlp_backwardPfS_S_S_S_S_S_S_S_iii_param_2];
	ld.param.u64 	%rd11, [_Z12mlp_backwardPfS_S_S_S_S_S_S_S_iii_param_3];
	ld.param.u64 	%rd15, [_Z12mlp_backwardPfS_S_S_S_S_S_S_S_iii_param_4];
	ld.param.u64 	%rd16, [_Z12mlp_backwardPfS_S_S_S_S_S_S_S_iii_param_5];
	ld.param.u64 	%rd17, [_Z12mlp_backwardPfS_S_S_S_S_S_S_S_iii_param_6];
	ld.param.u64 	%rd12, [_Z12mlp_backwardPfS_S_S_S_S_S_S_S_iii_param_7];
	ld.param.u64 	%rd18, [_Z12mlp_backwardPfS_S_S_S_S_S_S_S_iii_param_8];
	ld.param.u32 	%r63, [_Z12mlp_backwardPfS_S_S_S_S_S_S_S_iii_param_9];
	ld.param.u32 	%r64, [_Z12mlp_backwardPfS_S_S_S_S_S_S_S_iii_param_10];
	ld.param.u32 	%r65, [_Z12mlp_backwardPfS_S_S_S_S_S_S_S_iii_param_11];
	cvta.to.global.u64 	%rd1, %rd17;
	cvta.to.global.u64 	%rd2, %rd15;
	cvta.to.global.u64 	%rd3, %rd13;
	cvta.to.global.u64 	%rd4, %rd16;
	cvta.to.global.u64 	%rd5, %rd18;
	cvta.to.global.u64 	%rd6, %rd14;
	mov.u32 	%r66, %ctaid.x;
	mov.u32 	%r67, %ntid.x;
	mov.u32 	%r68, %tid.x;
	mad.lo.s32 	%r1, %r66, %r67, %r68;
	setp.ge.s32 	%p1, %r1, %r63;
	@%p1 bra 	$L__BB1_39;
	cvta.to.global.u64 	%rd19, %rd11;
	cvta.to.global.u64 	%rd20, %rd10;
	mul.wide.s32 	%rd21, %r1, 4;
	add.s64 	%rd22, %rd19, %rd21;
	ld.global.f32 	%f5, [%rd22];
	add.s64 	%rd23, %rd20, %rd21;
	ld.global.f32 	%f6, [%rd23];
	sub.f32 	%f1, %f5, %f6;
	setp.lt.s32 	%p2, %r65, 1;
	@%p2 bra 	$L__BB1_13;
	mul.lo.s32 	%r2, %r65, %r1;
	cvt.rn.f32.s32 	%f2, %r63;
	add.s32 	%r70, %r65, -1;
	and.b32  	%r3, %r65, 7;
	setp.lt.u32 	%p3, %r70, 7;
	mov.b32 	%r105, 0;
	@%p3 bra 	$L__BB1_5;
	and.b32  	%r105, %r65, 2147483640;
	mov.b32 	%r103, 0;
$L__BB1_4:
	.pragma "nounroll";
	mul.wide.u32 	%rd24, %r103, 4;
	add.s64 	%rd25, %rd1, %rd24;
	add.s32 	%r72, %r103, %r2;
	mul.wide.s32 	%rd26, %r72, 4;
	add.s64 	%rd27, %rd6, %rd26;
	ld.global.f32 	%f7, [%rd27];
	mul.f32 	%f8, %f1, %f7;
	div.rn.f32 	%f9, %f8, %f2;
	atom.global.add.f32 	%f10, [%rd25], %f9;
	ld.global.f32 	%f11, [%rd27+4];
	mul.f32 	%f12, %f1, %f11;
	div.rn.f32 	%f13, %f12, %f2;
	atom.global.add.f32 	%f14, [%rd25+4], %f13;
	ld.global.f32 	%f15, [%rd27+8];
	mul.f32 	%f16, %f1, %f15;
	div.rn.f32 	%f17, %f16, %f2;
	atom.global.add.f32 	%f18, [%rd25+8], %f17;
	ld.global.f32 	%f19, [%rd27+12];
	mul.f32 	%f20, %f1, %f19;
	div.rn.f32 	%f21, %f20, %f2;
	atom.global.add.f32 	%f22, [%rd25+12], %f21;
	ld.global.f32 	%f23, [%rd27+16];
	mul.f32 	%f24, %f1, %f23;
	div.rn.f32 	%f25, %f24, %f2;
	atom.global.add.f32 	%f26, [%rd25+16], %f25;
	ld.global.f32 	%f27, [%rd27+20];
	mul.f32 	%f28, %f1, %f27;
	div.rn.f32 	%f29, %f28, %f2;
	atom.global.add.f32 	%f30, [%rd25+20], %f29;
	ld.global.f32 	%f31, [%rd27+24];
	mul.f32 	%f32, %f1, %f31;
	div.rn.f32 	%f33, %f32, %f2;
	atom.global.add.f32 	%f34, [%rd25+24], %f33;
	ld.global.f32 	%f35, [%rd27+28];
	mul.f32 	%f36, %f1, %f35;
	div.rn.f32 	%f37, %f36, %f2;
	atom.global.add.f32 	%f38, [%rd25+28], %f37;
	add.s32 	%r103, %r103, 8;
	setp.ne.s32 	%p4, %r103, %r105;
	@%p4 bra 	$L__BB1_4;
$L__BB1_5:
	setp.eq.s32 	%p5, %r3, 0;
	@%p5 bra 	$L__BB1_13;
	and.b32  	%r8, %r65, 3;
	setp.lt.u32 	%p6, %r3, 4;
	@%p6 bra 	$L__BB1_8;
	mul.wide.u32 	%rd28, %r105, 4;
	add.s64 	%rd29, %rd1, %rd28;
	add.s32 	%r73, %r105, %r2;
	mul.wide.s32 	%rd30, %r73, 4;
	add.s64 	%rd31, %rd6, %rd30;
	ld.global.f32 	%f39, [%rd31];
	mul.f32 	%f40, %f1, %f39;
	div.rn.f32 	%f41, %f40, %f2;
	atom.global.add.f32 	%f42, [%rd29], %f41;
	ld.global.f32 	%f43, [%rd31+4];
	mul.f32 	%f44, %f1, %f43;
	div.rn.f32 	%f45, %f44, %f2;
	atom.global.add.f32 	%f46, [%rd29+4], %f45;
	ld.global.f32 	%f47, [%rd31+8];
	mul.f32 	%f48, %f1, %f47;
	div.rn.f32 	%f49, %f48, %f2;
	atom.global.add.f32 	%f50, [%rd29+8], %f49;
	ld.global.f32 	%f51, [%rd31+12];
	mul.f32 	%f52, %f1, %f51;
	div.rn.f32 	%f53, %f52, %f2;
	atom.global.add.f32 	%f54, [%rd29+12], %f53;
	add.s32 	%r105, %r105, 4;
$L__BB1_8:
	setp.eq.s32 	%p7, %r8, 0;
	@%p7 bra 	$L__BB1_13;
	setp.eq.s32 	%p8, %r8, 1;
	@%p8 bra 	$L__BB1_11;
	mul.wide.u32 	%rd32, %r105, 4;
	add.s64 	%rd33, %rd1, %rd32;
	add.s32 	%r74, %r105, %r2;
	mul.wide.s32 	%rd34, %r74, 4;
	add.s64 	%rd35, %rd6, %rd34;
	ld.global.f32 	%f55, [%rd35];
	mul.f32 	%f56, %f1, %f55;
	div.rn.f32 	%f57, %f56, %f2;
	atom.global.add.f32 	%f58, [%rd33], %f57;
	ld.global.f32 	%f59, [%rd35+4];
	mul.f32 	%f60, %f1, %f59;
	div.rn.f32 	%f61, %f60, %f2;
	atom.global.add.f32 	%f62, [%rd33+4], %f61;
	add.s32 	%r105, %r105, 2;
$L__BB1_11:
	and.b32  	%r75, %r65, 1;
	setp.eq.b32 	%p9, %r75, 1;
	not.pred 	%p10, %p9;
	@%p10 bra 	$L__BB1_13;
	mul.wide.u32 	%rd36, %r105, 4;
	add.s64 	%rd37, %rd1, %rd36;
	add.s32 	%r76, %r105, %r2;
	mul.wide.s32 	%rd38, %r76, 4;
	add.s64 	%rd39, %rd6, %rd38;
	ld.global.f32 	%f63, [%rd39];
	mul.f32 	%f64, %f1, %f63;
	div.rn.f32 	%f65, %f64, %f2;
	atom.global.add.f32 	%f66, [%rd37], %f65;
$L__BB1_13:
	setp.lt.s32 	%p11, %r65, 1;
	cvt.rn.f32.s32 	%f3, %r63;
	div.rn.f32 	%f67, %f1, %f3;
	cvta.to.global.u64 	%rd40, %rd12;
	atom.global.add.f32 	%f68, [%rd40], %f67;
	@%p11 bra 	$L__BB1_39;
	mul.lo.s32 	%r13, %r65, %r1;
	setp.lt.s32 	%p12, %r64, 1;
	mul.lo.s32 	%r14, %r64, %r1;
	@%p12 bra 	$L__BB1_28;
	and.b32  	%r15, %r64, 7;
	and.b32  	%r16, %r64, 2147483640;
	neg.s32 	%r17, %r16;
	shl.b32 	%r18, %r65, 3;
	mul.lo.s32 	%r19, %r65, 6;
	mul.lo.s32 	%r20, %r65, 5;
	mov.b32 	%r107, 0;
	mul.wide.u32 	%rd82, %r18, 4;
$L__BB1_16:
	setp.lt.u32 	%p21, %r64, 8;
	add.s32 	%r87, %r107, %r13;
	mul.wide.s32 	%rd61, %r87, 4;
	add.s64 	%rd62, %rd6, %rd61;
	ld.global.f32 	%f193, [%rd62];
	mul.wide.u32 	%rd63, %r107, 4;
	add.s64 	%rd64, %rd5, %rd63;
	ld.global.f32 	%f194, [%rd64];
	mul.f32 	%f195, %f1, %f194;
	mul.f32 	%f196, %f193, %f195;
	mov.f32 	%f197, 0f3F800000;
	sub.f32 	%f198, %f197, %f193;
	mul.f32 	%f4, %f198, %f196;
	mov.b32 	%r118, 0;
	@%p21 bra 	$L__BB1_19;
	add.s64 	%rd105, %rd2, %rd63;
	mad.lo.s32 	%r115, %r65, 7, %r107;
	add.s32 	%r114, %r19, %r107;
	add.s32 	%r113, %r20, %r107;
	shl.b32 	%r88, %r65, 2;
	add.s32 	%r112, %r88, %r107;
	mad.lo.s32 	%r111, %r65, 3, %r107;
	shl.b32 	%r89, %r65, 1;
	add.s32 	%r110, %r89, %r107;
	add.s32 	%r108, %r65, %r107;
	mov.u32 	%r109, %r14;
	mov.u32 	%r116, %r17;
$L__BB1_18:
	.pragma "nounroll";
	mul.wide.s32 	%rd66, %r109, 4;
	add.s64 	%rd67, %rd3, %rd66;
	ld.global.f32 	%f199, [%rd67];
	mul.f32 	%f200, %f4, %f199;
	div.rn.f32 	%f201, %f200, %f3;
	atom.global.add.f32 	%f202, [%rd105], %f201;
	mul.wide.u32 	%rd68, %r108, 4;
	add.s64 	%rd69, %rd2, %rd68;
	ld.global.f32 	%f203, [%rd67+4];
	mul.f32 	%f204, %f4, %f203;
	div.rn.f32 	%f205, %f204, %f3;
	atom.global.add.f32 	%f206, [%rd69], %f205;
	mul.wide.u32 	%rd70, %r110, 4;
	add.s64 	%rd71, %rd2, %rd70;
	ld.global.f32 	%f207, [%rd67+8];
	mul.f32 	%f208, %f4, %f207;
	div.rn.f32 	%f209, %f208, %f3;
	atom.global.add.f32 	%f210, [%rd71], %f209;
	mul.wide.u32 	%rd72, %r111, 4;
	add.s64 	%rd73, %rd2, %rd72;
	ld.global.f32 	%f211, [%rd67+12];
	mul.f32 	%f212, %f4, %f211;
	div.rn.f32 	%f213, %f212, %f3;
	atom.global.add.f32 	%f214, [%rd73], %f213;
	mul.wide.u32 	%rd74, %r112, 4;
	add.s64 	%rd75, %rd2, %rd74;
	ld.global.f32 	%f215, [%rd67+16];
	mul.f32 	%f216, %f4, %f215;
	div.rn.f32 	%f217, %f216, %f3;
	atom.global.add.f32 	%f218, [%rd75], %f217;
	mul.wide.u32 	%rd76, %r113, 4;
	add.s64 	%rd77, %rd2, %rd76;
	ld.global.f32 	%f219, [%rd67+20];
	mul.f32 	%f220, %f4, %f219;
	div.rn.f32 	%f221, %f220, %f3;
	atom.global.add.f32 	%f222, [%rd77], %f221;
	mul.wide.u32 	%rd78, %r114, 4;
	add.s64 	%rd79, %rd2, %rd78;
	ld.global.f32 	%f223, [%rd67+24];
	mul.f32 	%f224, %f4, %f223;
	div.rn.f32 	%f225, %f224, %f3;
	atom.global.add.f32 	%f226, [%rd79], %f225;
	mul.wide.u32 	%rd80, %r115, 4;
	add.s64 	%rd81, %rd2, %rd80;
	ld.global.f32 	%f227, [%rd67+28];
	mul.f32 	%f228, %f4, %f227;
	div.rn.f32 	%f229, %f228, %f3;
	atom.global.add.f32 	%f230, [%rd81], %f229;
	add.s32 	%r116, %r116, 8;
	add.s64 	%rd105, %rd105, %rd82;
	add.s32 	%r115, %r115, %r18;
	add.s32 	%r114, %r114, %r18;
	add.s32 	%r113, %r113, %r18;
	add.s32 	%r112, %r112, %r18;
	add.s32 	%r111, %r111, %r18;
	add.s32 	%r110, %r110, %r18;
	add.s32 	%r109, %r109, 8;
	add.s32 	%r108, %r108, %r18;
	setp.ne.s32 	%p22, %r116, 0;
	mov.u32 	%r118, %r16;
	@%p22 bra 	$L__BB1_18;
$L__BB1_19:
	setp.eq.s32 	%p23, %r15, 0;
	@%p23 bra 	$L__BB1_27;
	add.s32 	%r90, %r15, -1;
	setp.lt.u32 	%p24, %r90, 3;
	@%p24 bra 	$L__BB1_22;
	mad.lo.s32 	%r91, %r118, %r65, %r107;
	mul.wide.u32 	%rd83, %r91, 4;
	add.s64 	%rd84, %rd2, %rd83;
	add.s32 	%r92, %r118, %r14;
	mul.wide.s32 	%rd85, %r92, 4;
	add.s64 	%rd86, %rd3, %rd85;
	ld.global.f32 	%f231, [%rd86];
	mul.f32 	%f232, %f4, %f231;
	div.rn.f32 	%f233, %f232, %f3;
	atom.global.add.f32 	%f234, [%rd84], %f233;
	add.s32 	%r93, %r91, %r65;
	mul.wide.u32 	%rd87, %r93, 4;
	add.s64 	%rd88, %rd2, %rd87;
	ld.global.f32 	%f235, [%rd86+4];
	mul.f32 	%f236, %f4, %f235;
	div.rn.f32 	%f237, %f236, %f3;
	atom.global.add.f32 	%f238, [%rd88], %f237;
	add.s32 	%r94, %r93, %r65;
	mul.wide.u32 	%rd89, %r94, 4;
	add.s64 	%rd90, %rd2, %rd89;
	ld.global.f32 	%f239, [%rd86+8];
	mul.f32 	%f240, %f4, %f239;
	div.rn.f32 	%f241, %f240, %f3;
	atom.global.add.f32 	%f242, [%rd90], %f241;
	add.s32 	%r95, %r94, %r65;
	mul.wide.u32 	%rd91, %r95, 4;
	add.s64 	%rd92, %rd2, %rd91;
	ld.global.f32 	%f243, [%rd86+12];
	mul.f32 	%f244, %f4, %f243;
	div.rn.f32 	%f245, %f244, %f3;
	atom.global.add.f32 	%f246, [%rd92], %f245;
	add.s32 	%r118, %r118, 4;
$L__BB1_22:
	and.b32  	%r96, %r64, 3;
	setp.eq.s32 	%p25, %r96, 0;
	@%p25 bra 	$L__BB1_27;
	setp.eq.s32 	%p26, %r96, 1;
	@%p26 bra 	$L__BB1_25;
	mad.lo.s32 	%r97, %r118, %r65, %r107;
	mul.wide.u32 	%rd93, %r97, 4;
	add.s64 	%rd94, %rd2, %rd93;
	add.s32 	%r98, %r118, %r14;
	mul.wide.s32 	%rd95, %r98, 4;
	add.s64 	%rd96, %rd3, %rd95;
	ld.global.f32 	%f247, [%rd96];
	mul.f32 	%f248, %f4, %f247;
	div.rn.f32 	%f249, %f248, %f3;
	atom.global.add.f32 	%f250, [%rd94], %f249;
	add.s32 	%r99, %r97, %r65;
	mul.wide.u32 	%rd97, %r99, 4;
	add.s64 	%rd98, %rd2, %rd97;
	ld.global.f32 	%f251, [%rd96+4];
	mul.f32 	%f252, %f4, %f251;
	div.rn.f32 	%f253, %f252, %f3;
	atom.global.add.f32 	%f254, [%rd98], %f253;
	add.s32 	%r118, %r118, 2;
$L__BB1_25:
	and.b32  	%r100, %r64, 1;
	setp.eq.b32 	%p27, %r100, 1;
	not.pred 	%p28, %p27;
	@%p28 bra 	$L__BB1_27;
	mad.lo.s32 	%r101, %r118, %r65, %r107;
	mul.wide.u32 	%rd99, %r101, 4;
	add.s64 	%rd100, %rd2, %rd99;
	add.s32 	%r102, %r118, %r14;
	mul.wide.s32 	%rd101, %r102, 4;
	add.s64 	%rd102, %rd3, %rd101;
	ld.global.f32 	%f255, [%rd102];
	mul.f32 	%f256, %f4, %f255;
	div.rn.f32 	%f257, %f256, %f3;
	atom.global.add.f32 	%f258, [%rd100], %f257;
$L__BB1_27:
	mul.wide.u32 	%rd103, %r107, 4;
	add.s64 	%rd104, %rd4, %rd103;
	div.rn.f32 	%f259, %f4, %f3;
	atom.global.add.f32 	%f260, [%rd104], %f259;
	add.s32 	%r107, %r107, 1;
	setp.eq.s32 	%p29, %r107, %r65;
	@%p29 bra 	$L__BB1_39;
	bra.uni 	$L__BB1_16;
$L__BB1_28:
	add.s32 	%r78, %r65, -1;
	and.b32  	%r53, %r65, 7;
	setp.lt.u32 	%p13, %r78, 7;
	mov.b32 	%r122, 0;
	@%p13 bra 	$L__BB1_31;
	and.b32  	%r122, %r65, 2147483640;
	mov.b32 	%r120, 0;
$L__BB1_30:
	.pragma "nounroll";
	add.s32 	%r80, %r120, %r13;
	mul.wide.s32 	%rd41, %r80, 4;
	add.s64 	%rd42, %rd6, %rd41;
	ld.global.f32 	%f69, [%rd42];
	mul.wide.u32 	%rd43, %r120, 4;
	add.s64 	%rd44, %rd5, %rd43;
	ld.global.f32 	%f70, [%rd44];
	mul.f32 	%f71, %f1, %f70;
	mul.f32 	%f72, %f69, %f71;
	mov.f32 	%f73, 0f3F800000;
	sub.f32 	%f74, %f73, %f69;
	mul.f32 	%f75, %f74, %f72;
	add.s64 	%rd45, %rd4, %rd43;
	div.rn.f32 	%f76, %f75, %f3;
	atom.global.add.f32 	%f77, [%rd45], %f76;
	ld.global.f32 	%f78, [%rd42+4];
	ld.global.f32 	%f79, [%rd44+4];
	mul.f32 	%f80, %f1, %f79;
	mul.f32 	%f81, %f78, %f80;
	sub.f32 	%f82, %f73, %f78;
	mul.f32 	%f83, %f82, %f81;
	div.rn.f32 	%f84, %f83, %f3;
	atom.global.add.f32 	%f85, [%rd45+4], %f84;
	ld.global.f32 	%f86, [%rd42+8];
	ld.global.f32 	%f87, [%rd44+8];
	mul.f32 	%f88, %f1, %f87;
	mul.f32 	%f89, %f86, %f88;
	sub.f32 	%f90, %f73, %f86;
	mul.f32 	%f91, %f90, %f89;
	div.rn.f32 	%f92, %f91, %f3;
	atom.global.add.f32 	%f93, [%rd45+8], %f92;
	ld.global.f32 	%f94, [%rd42+12];
	ld.global.f32 	%f95, [%rd44+12];
	mul.f32 	%f96, %f1, %f95;
	mul.f32 	%f97, %f94, %f96;
	sub.f32 	%f98, %f73, %f94;
	mul.f32 	%f99, %f98, %f97;
	div.rn.f32 	%f100, %f99, %f3;
	atom.global.add.f32 	%f101, [%rd45+12], %f100;
	ld.global.f32 	%f102, [%rd42+16];
	ld.global.f32 	%f103, [%rd44+16];
	mul.f32 	%f104, %f1, %f103;
	mul.f32 	%f105, %f102, %f104;
	sub.f32 	%f106, %f73, %f102;
	mul.f32 	%f107, %f106, %f105;
	div.rn.f32 	%f108, %f107, %f3;
	atom.global.add.f32 	%f109, [%rd45+16], %f108;
	ld.global.f32 	%f110, [%rd42+20];
	ld.global.f32 	%f111, [%rd44+20];
	mul.f32 	%f112, %f1, %f111;
	mul.f32 	%f113, %f110, %f112;
	sub.f32 	%f114, %f73, %f110;
	mul.f32 	%f115, %f114, %f113;
	div.rn.f32 	%f116, %f115, %f3;
	atom.global.add.f32 	%f117, [%rd45+20], %f116;
	ld.global.f32 	%f118, [%rd42+24];
	ld.global.f32 	%f119, [%rd44+24];
	mul.f32 	%f120, %f1, %f119;
	mul.f32 	%f121, %f118, %f120;
	sub.f32 	%f122, %f73, %f118;
	mul.f32 	%f123, %f122, %f121;
	div.rn.f32 	%f124, %f123, %f3;
	atom.global.add.f32 	%f125, [%rd45+24], %f124;
	ld.global.f32 	%f126, [%rd42+28];
	ld.global.f32 	%f127, [%rd44+28];
	mul.f32 	%f128, %f1, %f127;
	mul.f32 	%f129, %f126, %f128;
	sub.f32 	%f130, %f73, %f126;
	mul.f32 	%f131, %f130, %f129;
	div.rn.f32 	%f132, %f131, %f3;
	atom.global.add.f32 	%f133, [%rd45+28], %f132;
	add.s32 	%r120, %r120, 8;
	setp.ne.s32 	%p14, %r120, %r122;
	@%p14 bra 	$L__BB1_30;
$L__BB1_31:
	setp.eq.s32 	%p15, %r53, 0;
	@%p15 bra 	$L__BB1_39;
	and.b32  	%r58, %r65, 3;
	setp.lt.u32 	%p16, %r53, 4;
	@%p16 bra 	$L__BB1_34;
	add.s32 	%r81, %r122, %r13;
	mul.wide.s32 	%rd46, %r81, 4;
	add.s64 	%rd47, %rd6, %rd46;
	ld.global.f32 	%f134, [%rd47];
	mul.wide.u32 	%rd48, %r122, 4;
	add.s64 	%rd49, %rd5, %rd48;
	ld.global.f32 	%f135, [%rd49];
	mul.f32 	%f136, %f1, %f135;
	mul.f32 	%f137, %f134, %f136;
	mov.f32 	%f138, 0f3F800000;
	sub.f32 	%f139, %f138, %f134;
	mul.f32 	%f140, %f139, %f137;
	add.s64 	%rd50, %rd4, %rd48;
	div.rn.f32 	%f141, %f140, %f3;
	atom.global.add.f32 	%f142, [%rd50], %f141;
	ld.global.f32 	%f143, [%rd47+4];
	ld.global.f32 	%f144, [%rd49+4];
	mul.f32 	%f145, %f1, %f144;
	mul.f32 	%f146, %f143, %f145;
	sub.f32 	%f147, %f138, %f143;
	mul.f32 	%f148, %f147, %f146;
	div.rn.f32 	%f149, %f148, %f3;
	atom.global.add.f32 	%f150, [%rd50+4], %f149;
	ld.global.f32 	%f151, [%rd47+8];
	ld.global.f32 	%f152, [%rd49+8];
	mul.f32 	%f153, %f1, %f152;
	mul.f32 	%f154, %f151, %f153;
	sub.f32 	%f155, %f138, %f151;
	mul.f32 	%f156, %f155, %f154;
	div.rn.f32 	%f157, %f156, %f3;
	atom.global.add.f32 	%f158, [%rd50+8], %f157;
	ld.global.f32 	%f159, [%rd47+12];
	ld.global.f32 	%f160, [%rd49+12];
	mul.f32 	%f161, %f1, %f160;
	mul.f32 	%f162, %f159, %f161;
	sub.f32 	%f163, %f138, %f159;
	mul.f32 	%f164, %f163, %f162;
	div.rn.f32 	%f165, %f164, %f3;
	atom.global.add.f32 	%f166, [%rd50+12], %f165;
	add.s32 	%r122, %r122, 4;
$L__BB1_34:
	setp.eq.s32 	%p17, %r58, 0;
	@%p17 bra 	$L__BB1_39;
	setp.eq.s32 	%p18, %r58, 1;
	@%p18 bra 	$L__BB1_37;
	add.s32 	%r82, %r122, %r13;
	mul.wide.s32 	%rd51, %r82, 4;
	add.s64 	%rd52, %rd6, %rd51;
	ld.global.f32 	%f167, [%rd52];
	mul.wide.u32 	%rd53, %r122, 4;
	add.s64 	%rd54, %rd5, %rd53;
	ld.global.f32 	%f168, [%rd54];
	mul.f32 	%f169, %f1, %f168;
	mul.f32 	%f170, %f167, %f169;
	mov.f32 	%f171, 0f3F800000;
	sub.f32 	%f172, %f171, %f167;
	mul.f32 	%f173, %f172, %f170;
	add.s64 	%rd55, %rd4, %rd53;
	div.rn.f32 	%f174, %f173, %f3;
	atom.global.add.f32 	%f175, [%rd55], %f174;
	ld.global.f32 	%f176, [%rd52+4];
	ld.global.f32 	%f177, [%rd54+4];
	mul.f32 	%f178, %f1, %f177;
	mul.f32 	%f179, %f176, %f178;
	sub.f32 	%f180, %f171, %f176;
	mul.f32 	%f181, %f180, %f179;
	div.rn.f32 	%f182, %f181, %f3;
	atom.global.add.f32 	%f183, [%rd55+4], %f182;
	add.s32 	%r122, %r122, 2;
$L__BB1_37:
	and.b32  	%r83, %r65, 1;
	setp.eq.b32 	%p19, %r83, 1;
	not.pred 	%p20, %p19;
	@%p20 bra 	$L__BB1_39;
	add.s32 	%r84, %r122, %r13;
	mul.wide.s32 	%rd56, %r84, 4;
	add.s64 	%rd57, %rd6, %rd56;
	ld.global.f32 	%f184, [%rd57];
	mul.wide.u32 	%rd58, %r122, 4;
	add.s64 	%rd59, %rd5, %rd58;
	ld.global.f32 	%f185, [%rd59];
	mul.f32 	%f186, %f1, %f185;
	mul.f32 	%f187, %f184, %f186;
	mov.f32 	%f188, 0f3F800000;
	sub.f32 	%f189, %f188, %f184;
	mul.f32 	%f190, %f189, %f187;
	add.s64 	%rd60, %rd4, %rd58;
	div.rn.f32 	%f191, %f190, %f3;
	atom.global.add.f32 	%f192, [%rd60], %f191;
$L__BB1_39:
	ret;

}
	// .globl	_Z10mlp_updatePfS_S_S_S_S_S_S_fii
.visible .entry _Z10mlp_updatePfS_S_S_S_S_S_S_fii(
	.param .u64 .ptr .align 1 _Z10mlp_updatePfS_S_S_S_S_S_S_fii_param_0,
	.param .u64 .ptr .align 1 _Z10mlp_updatePfS_S_S_S_S_S_S_fii_param_1,
	.param .u64 .ptr .align 1 _Z10mlp_updatePfS_S_S_S_S_S_S_fii_param_2,
	.param .u64 .ptr .align 1 _Z10mlp_updatePfS_S_S_S_S_S_S_fii_param_3,
	.param .u64 .ptr .align 1 _Z10mlp_updatePfS_S_S_S_S_S_S_fii_param_4,
	.param .u64 .ptr .align 1 _Z10mlp_updatePfS_S_S_S_S_S_S_fii_param_5,
	.param .u64 .ptr .align 1 _Z10mlp_updatePfS_S_S_S_S_S_S_fii_param_6,
	.param .u64 .ptr .align 1 _Z10mlp_updatePfS_S_S_S_S_S_S_fii_param_7,
	.param .f32 _Z10mlp_updatePfS_S_S_S_S_S_S_fii_param_8,
	.param .u32 _Z10mlp_updatePfS_S_S_S_S_S_S_fii_param_9,
	.param .u32 _Z10mlp_updatePfS_S_S_S_S_S_S_fii_param_10
)
{
	.reg .pred 	%p<4>;
	.reg .b32 	%r<5>;
	.reg .b32 	%f<18>;
	.reg .b64 	%rd<25>;

	ld.param.u64 	%rd1, [_Z10mlp_updatePfS_S_S_S_S_S_S_fii_param_0];
	ld.param.u64 	%rd2, [_Z10mlp_updatePfS_S_S_S_S_S_S_fii_param_1];
	ld.param.u64 	%rd3, [_Z10mlp_updatePfS_S_S_S_S_S_S_fii_param_2];
	ld.param.u64 	%rd4, [_Z10mlp_updatePfS_S_S_S_S_S_S_fii_param_3];
	ld.param.u64 	%rd5, [_Z10mlp_updatePfS_S_S_S_S_S_S_fii_param_4];
	ld.param.u64 	%rd6, [_Z10mlp_updatePfS_S_S_S_S_S_S_fii_param_5];
	ld.param.u64 	%rd7, [_Z10mlp_updatePfS_S_S_S_S_S_S_fii_param_6];
	ld.param.u64 	%rd8, [_Z10mlp_updatePfS_S_S_S_S_S_S_fii_param_7];
	ld.param.f32 	%f1, [_Z10mlp_updatePfS_S_S_S_S_S_S_fii_param_8];
	ld.param.u32 	%r3, [_Z10mlp_updatePfS_S_S_S_S_S_S_fii_param_9];
	ld.param.u32 	%r2, [_Z10mlp_updatePfS_S_S_S_S_S_S_fii_param_10];
	mov.u32 	%r1, %tid.x;
	mul.lo.s32 	%r4, %r2, %r3;
	setp.ge.s32 	%p1, %r1, %r4;
	@%p1 bra 	$L__BB2_2;
	cvta.to.global.u64 	%rd9, %rd2;
	cvta.to.global.u64 	%rd10, %rd1;
	mul.wide.u32 	%rd11, %r1, 4;
	add.s64 	%rd12, %rd9, %rd11;
	ld.global.f32 	%f2, [%rd12];
	mul.f32 	%f3, %f1, %f2;
	add.s64 	%rd13, %rd10, %rd11;
	ld.global.f32 	%f4, [%rd13];
	sub.f32 	%f5, %f4, %f3;
	st.global.f32 	[%rd13], %f5;
$L__BB2_2:
	setp.ge.s32 	%p2, %r1, %r2;
	@%p2 bra 	$L__BB2_4;
	cvta.to.global.u64 	%rd14, %rd4;
	mul.wide.u32 	%rd15, %r1, 4;
	add.s64 	%rd16, %rd14, %rd15;
	ld.global.f32 	%f6, [%rd16];
	mul.f32 	%f7, %f1, %f6;
	cvta.to.global.u64 	%rd17, %rd3;
	add.s64 	%rd18, %rd17, %rd15;
	ld.global.f32 	%f8, [%rd18];
	sub.f32 	%f9, %f8, %f7;
	st.global.f32 	[%rd18], %f9;
	cvta.to.global.u64 	%rd19, %rd6;
	add.s64 	%rd20, %rd19, %rd15;
	ld.global.f32 	%f10, [%rd20];
	mul.f32 	%f11, %f1, %f10;
	cvta.to.global.u64 	%rd21, %rd5;
	add.s64 	%rd22, %rd21, %rd15;
	ld.global.f32 	%f12, [%rd22];
	sub.f32 	%f13, %f12, %f11;
	st.global.f32 	[%rd22], %f13;
$L__BB2_4:
	setp.ne.s32 	%p3, %r1, 0;
	@%p3 bra 	$L__BB2_6;
	cvta.to.global.u64 	%rd23, %rd7;
	cvta.to.global.u64 	%rd24, %rd8;
	ld.global.f32 	%f14, [%rd24];
	mul.f32 	%f15, %f1, %f14;
	ld.global.f32 	%f16, [%rd23];
	sub.f32 	%f17, %f16, %f15;
	st.global.f32 	[%rd23], %f17;
$L__BB2_6:
	ret;

}


// ===== COMPILED SASS (sm_100) =====

	.target	sm_100

	.elftype	@"ET_EXEC"


//--------------------- .note.nv.tkinfo           --------------------------
	.section	.note.nv.tkinfo,"",@"SHT_NOTE"
	.sectionflags	@"SHF_NOTE_NV_TKINFO"
	.tkinfo
        /*0018*/ 	.word	0x00000002
        /*0030*/ 	.string	""
        /*0030*/ 	.string	"ptxas"
        /*0030*/ 	.string	"Cuda compilation tools, release 13.0, V13.0.88"
        /*0030*/ 	.string	"Build cuda_13.0.r13.0/compiler.36424714_0"
        /*0030*/ 	.string	"-arch sm_100 -m 64 "



//--------------------- .note.nv.cuinfo           --------------------------
	.section	.note.nv.cuinfo,"",@"SHT_NOTE"
	.sectionflags	@"SHF_NOTE_NV_CUINFO"
        /*0018*/ 	.short	0x0002
        /*001a*/ 	.short	0x0064
        /*001c*/ 	.short	0x0082
	.zero		2


//--------------------- .nv.info                  --------------------------
	.section	.nv.info,"",@"SHT_CUDA_INFO"
	.align	4


	//----- nvinfo : EIATTR_REGCOUNT
	.align		4
        /*0000*/ 	.byte	0x04, 0x2f
        /*0002*/ 	.short	(.L_1 - .L_0)
	.align		4
.L_0:
        /*0004*/ 	.word	index@(_Z11mlp_forwardPfS_S_S_S_S_S_iii)
        /*0008*/ 	.word	0x00000020


	//----- nvinfo : EIATTR_FRAME_SIZE
	.align		4
.L_1:
        /*000c*/ 	.byte	0x04, 0x11
        /*000e*/ 	.short	(.L_3 - .L_2)
	.align		4
.L_2:
        /*0010*/ 	.word	index@($__internal_1_$__cuda_sm20_rcp_rn_f32_slowpath)
        /*0014*/ 	.word	0x00000000


	//----- nvinfo : EIATTR_FRAME_SIZE
	.align		4
.L_3:
        /*0018*/ 	.byte	0x04, 0x11
        /*001a*/ 	.short	(.L_5 - .L_4)
	.align		4
.L_4:
        /*001c*/ 	.word	index@(_Z11mlp_forwardPfS_S_S_S_S_S_iii)
        /*0020*/ 	.word	0x00000000


	//----- nvinfo : EIATTR_REGCOUNT
	.align		4
.L_5:
        /*0024*/ 	.byte	0x04, 0x2f
        /*0026*/ 	.short	(.L_7 - .L_6)
	.align		4
.L_6:
        /*0028*/ 	.word	index@(_Z12mlp_backwardPfS_S_S_S_S_S_S_S_iii)
        /*002c*/ 	.word	0x00000023


	//----- nvinfo : EIATTR_FRAME_SIZE
	.align		4
.L_7:
        /*0030*/ 	.byte	0x04, 0x11
        /*0032*/ 	.short	(.L_9 - .L_8)
	.align		4
.L_8:
        /*0034*/ 	.word	index@($__internal_0_$__cuda_sm3x_div_rn_noftz_f32_slowpath)
        /*0038*/ 	.word	0x00000000


	//----- nvinfo : EIATTR_FRAME_SIZE
	.align		4
.L_9:
        /*003c*/ 	.byte	0x04, 0x11
        /*003e*/ 	.short	(.L_11 - .L_10)
	.align		4
.L_10:
        /*0040*/ 	.word	index@(_Z12mlp_backwardPfS_S_S_S_S_S_S_S_iii)
        /*0044*/ 	.word	0x00000000


	//----- nvinfo : EIATTR_REGCOUNT
	.align		4
.L_11:
        /*0048*/ 	.byte	0x04, 0x2f
        /*004a*/ 	.short	(.L_13 - .L_12)
	.align		4
.L_12:
        /*004c*/ 	.word	index@(_Z10mlp_updatePfS_S_S_S_S_S_S_fii)
        /*0050*/ 	.word	0x00000012


	//----- nvinfo : EIATTR_FRAME_SIZE
	.align		4
.L_13:
        /*0054*/ 	.byte	0x04, 0x11
        /*0056*/ 	.short	(.L_15 - .L_14)
	.align		4
.L_14:
        /*0058*/ 	.word	index@(_Z10mlp_updatePfS_S_S_S_S_S_S_fii)
        /*005c*/ 	.word	0x00000000


	//----- nvinfo : EIATTR_MIN_STACK_SIZE
	.align		4
.L_15:
        /*0060*/ 	.byte	0x04, 0x12
        /*0062*/ 	.short	(.L_17 - .L_16)
	.align		4
.L_16:
        /*0064*/ 	.word	index@(_Z10mlp_updatePfS_S_S_S_S_S_S_fii)
        /*0068*/ 	.word	0x00000000


	//----- nvinfo : EIATTR_MIN_STACK_SIZE
	.align		4
.L_17:
        /*006c*/ 	.byte	0x04, 0x12
        /*006e*/ 	.short	(.L_19 - .L_18)
	.align		4
.L_18:
        /*0070*/ 	.word	index@(_Z12mlp_backwardPfS_S_S_S_S_S_S_S_iii)
        /*0074*/ 	.word	0x00000000


	//----- nvinfo : EIATTR_MIN_STACK_SIZE
	.align		4
.L_19:
        /*0078*/ 	.byte	0x04, 0x12
        /*007a*/ 	.short	(.L_21 - .L_20)
	.align		4
.L_20:
        /*007c*/ 	.word	index@(_Z11mlp_forwardPfS_S_S_S_S_S_iii)
        /*0080*/ 	.word	0x00000000
.L_21:


//--------------------- .nv.compat                --------------------------
	.section	.nv.compat,"",@"SHT_CUDA_COMPAT_INFO"
	.align	4
        /*0000*/ 	.byte	0x02, 0x09, 0x00, 0x00, 0x02, 0x02, 0x01, 0x00, 0x02, 0x05, 0x05, 0x00, 0x03, 0x07, 0x01, 0x01
        /*0010*/ 	.byte	0x02, 0x03, 0x00, 0x00, 0x02, 0x06, 0x01, 0x00, 0x04, 0x0b, 0x08, 0x00, 0x01, 0x00, 0x00, 0x00
        /*0020*/ 	.byte	0x00, 0x00, 0x00, 0x00


//--------------------- .nv.info._Z10mlp_updatePfS_S_S_S_S_S_S_fii --------------------------
	.section	.nv.info._Z10mlp_updatePfS_S_S_S_S_S_S_fii,"",@"SHT_CUDA_INFO"
	.sectionflags	@""
	.align	4


	//----- nvinfo : EIATTR_CUDA_API_VERSION
	.align		4
        /*0000*/ 	.byte	0x04, 0x37
        /*0002*/ 	.short	(.L_23 - .L_22)
.L_22:
        /*0004*/ 	.word	0x00000082


	//----- nvinfo : EIATTR_KPARAM_INFO
	.align		4
.L_23:
        /*0008*/ 	.byte	0x04, 0x17
        /*000a*/ 	.short	(.L_25 - .L_24)
.L_24:
        /*000c*/ 	.word	0x00000000
        /*0010*/ 	.short	0x000a
        /*0012*/ 	.short	0x0048
        /*0014*/ 	.byte	0x00, 0xf0, 0x11, 0x00


	//----- nvinfo : EIATTR_KPARAM_INFO
	.align		4
.L_25:
        /*0018*/ 	.byte	0x04, 0x17
        /*001a*/ 	.short	(.L_27 - .L_26)
.L_26:
        /*001c*/ 	.word	0x00000000
        /*0020*/ 	.short	0x0009
        /*0022*/ 	.short	0x0044
        /*0024*/ 	.byte	0x00, 0xf0, 0x11, 0x00


	//----- nvinfo : EIATTR_KPARAM_INFO
	.align		4
.L_27:
        /*0028*/ 	.byte	0x04, 0x17
        /*002a*/ 	.short	(.L_29 - .L_28)
.L_28:
        /*002c*/ 	.word	0x00000000
        /*0030*/ 	.short	0x0008
        /*0032*/ 	.short	0x0040
        /*0034*/ 	.byte	0x00, 0xf0, 0x11, 0x00


	//----- nvinfo : EIATTR_KPARAM_INFO
	.align		4
.L_29:
        /*0038*/ 	.byte	0x04, 0x17
        /*003a*/ 	.short	(.L_31 - .L_30)
.L_30:
        /*003c*/ 	.word	0x00000000
        /*0040*/ 	.short	0x0007
        /*0042*/ 	.short	0x0038
        /*0044*/ 	.byte	0x00, 0xf5, 0x21, 0x00


	//----- nvinfo : EIATTR_KPARAM_INFO
	.align		4
.L_31:
        /*0048*/ 	.byte	0x04, 0x17
        /*004a*/ 	.short	(.L_33 - .L_32)
.L_32:
        /*004c*/ 	.word	0x00000000
        /*0050*/ 	.short	0x0006
        /*0052*/ 	.short	0x0030
        /*0054*/ 	.byte	0x00, 0xf5, 0x21, 0x00


	//----- nvinfo : EIATTR_KPARAM_INFO
	.align		4
.L_33:
        /*0058*/ 	.byte	0x04, 0x17
        /*005a*/ 	.short	(.L_35 - .L_34)
.L_34:
        /*005c*/ 	.word	0x00000000
        /*0060*/ 	.short	0x0005
        /*0062*/ 	.short	0x0028
        /*0064*/ 	.byte	0x00, 0xf5, 0x21, 0x00


	//----- nvinfo : EIATTR_KPARAM_INFO
	.align		4
.L_35:
        /*0068*/ 	.byte	0x04, 0x17
        /*006a*/ 	.short	(.L_37 - .L_36)
.L_36:
        /*006c*/ 	.word	0x00000000
        /*0070*/ 	.short	0x0004
        /*0072*/ 	.short	0x0020
        /*0074*/ 	.byte	0x00, 0xf5, 0x21, 0x00


	//----- nvinfo : EIATTR_KPARAM_INFO
	.align		4
.L_37:
        /*0078*/ 	.byte	0x04, 0x17
        /*007a*/ 	.short	(.L_39 - .L_38)
.L_38:
        /*007c*/ 	.word	0x00000000
        /*0080*/ 	.short	0x0003
        /*0082*/ 	.short	0x0018
        /*0084*/ 	.byte	0x00, 0xf5, 0x21, 0x00


	//----- nvinfo : EIATTR_KPARAM_INFO
	.align		4
.L_39:
        /*0088*/ 	.byte	0x04, 0x17
        /*008a*/ 	.short	(.L_41 - .L_40)
.L_40:
        /*008c*/ 	.word	0x00000000
        /*0090*/ 	.short	0x0002
        /*0092*/ 	.short	0x0010
        /*0094*/ 	.byte	0x00, 0xf5, 0x21, 0x00


	//----- nvinfo : EIATTR_KPARAM_INFO
	.align		4
.L_41:
        /*0098*/ 	.byte	0x04, 0x17
        /*009a*/ 	.short	(.L_43 - .L_42)
.L_42:
        /*009c*/ 	.word	0x00000000
        /*00a0*/ 	.short	0x0001
        /*00a2*/ 	.short	0x0008
        /*00a4*/ 	.byte	0x00, 0xf5, 0x21, 0x00


	//----- nvinfo : EIATTR_KPARAM_INFO
	.align		4
.L_43:
        /*00a8*/ 	.byte	0x04, 0x17
        /*00aa*/ 	.short	(.L_45 - .L_44)
.L_44:
        /*00ac*/ 	.word	0x00000000
        /*00b0*/ 	.short	0x0000
        /*00b2*/ 	.short	0x0000
        /*00b4*/ 	.byte	0x00, 0xf5, 0x21, 0x00


	//----- nvinfo : EIATTR_SPARSE_MMA_MASK
	.align		4
.L_45:
        /*00b8*/ 	.byte	0x03, 0x50
        /*00ba*/ 	.short	0x0000


	//----- nvinfo : EIATTR_MAXREG_COUNT
	.align		4
        /*00bc*/ 	.byte	0x03, 0x1b
        /*00be*/ 	.short	0x00ff


	//----- nvinfo : EIATTR_MERCURY_ISA_VERSION
	.align		4
        /*00c0*/ 	.byte	0x03, 0x5f
        /*00c2*/ 	.short	0x0101


	//----- nvinfo : EIATTR_VRC_CTA_INIT_COUNT
	.align		4
        /*00c4*/ 	.byte	0x02, 0x4a
	.zero		1
	.zero		1


	//----- nvinfo : EIATTR_EXIT_INSTR_OFFSETS
	.align		4
        /*00c8*/ 	.byte	0x04, 0x1c
        /*00ca*/ 	.short	(.L_47 - .L_46)


	//   ....[0]....
.L_46:
        /*00cc*/ 	.word	0x00000230


	//   ....[1]....
        /*00d0*/ 	.word	0x000002b0


	//----- nvinfo : EIATTR_CBANK_PARAM_SIZE
	.align		4
.L_47:
        /*00d4*/ 	.byte	0x03, 0x19
        /*00d6*/ 	.short	0x004c


	//----- nvinfo : EIATTR_PARAM_CBANK
	.align		4
        /*00d8*/ 	.byte	0x04, 0x0a
        /*00da*/ 	.short	(.L_49 - .L_48)
	.align		4
.L_48:
        /*00dc*/ 	.word	index@(.nv.constant0._Z10mlp_updatePfS_S_S_S_S_S_S_fii)
        /*00e0*/ 	.short	0x0380
        /*00e2*/ 	.short	0x004c


	//----- nvinfo : EIATTR_SW_WAR
	.align		4
.L_49:
        /*00e4*/ 	.byte	0x04, 0x36
        /*00e6*/ 	.short	(.L_51 - .L_50)
.L_50:
        /*00e8*/ 	.word	0x00000008
.L_51:


//--------------------- .nv.info._Z12mlp_backwardPfS_S_S_S_S_S_S_S_iii --------------------------
	.section	.nv.info._Z12mlp_backwardPfS_S_S_S_S_S_S_S_iii,"",@"SHT_CUDA_INFO"
	.sectionflags	@""
	.align	4


	//----- nvinfo : EIATTR_CUDA_API_VERSION
	.align		4
        /*0000*/ 	.byte	0x04, 0x37
        /*0002*/ 	.short	(.L_53 - .L_52)
.L_52:
        /*0004*/ 	.word	0x00000082


	//----- nvinfo : EIATTR_KPARAM_INFO
	.align		4
.L_53:
        /*0008*/ 	.byte	0x04, 0x17
        /*000a*/ 	.short	(.L_55 - .L_54)
.L_54:
        /*000c*/ 	.word	0x00000000
        /*0010*/ 	.short	0x000b
        /*0012*/ 	.short	0x0050
        /*0014*/ 	.byte	0x00, 0xf0, 0x11, 0x00


	//----- nvinfo : EIATTR_KPARAM_INFO
	.align		4
.L_55:
        /*0018*/ 	.byte	0x04, 0x17
        /*001a*/ 	.short	(.L_57 - .L_56)
.L_56:
        /*001c*/ 	.word	0x00000000
        /*0020*/ 	.short	0x000a
        /*0022*/ 	.short	0x004c
        /*0024*/ 	.byte	0x00, 0xf0, 0x11, 0x00


	//----- nvinfo : EIATTR_KPARAM_INFO
	.align		4
.L_57:
        /*0028*/ 	.byte	0x04, 0x17
        /*002a*/ 	.short	(.L_59 - .L_58)
.L_58:
        /*002c*/ 	.word	0x00000000
        /*0030*/ 	.short	0x0009
        /*0032*/ 	.short	0x0048
        /*0034*/ 	.byte	0x00, 0xf0, 0x11, 0x00


	//----- nvinfo : EIATTR_KPARAM_INFO
	.align		4
.L_59:
        /*0038*/ 	.byte	0x04, 0x17
        /*003a*/ 	.short	(.L_61 - .L_60)
.L_60:
        /*003c*/ 	.word	0x00000000
        /*0040*/ 	.short	0x0008
        /*0042*/ 	.short	0x0040
        /*0044*/ 	.byte	0x00, 0xf5, 0x21, 0x00


	//----- nvinfo : EIATTR_KPARAM_INFO
	.align		4
.L_61:
        /*0048*/ 	.byte	0x04, 0x17
        /*004a*/ 	.short	(.L_63 - .L_62)
.L_62:
        /*004c*/ 	.word	0x00000000
        /*0050*/ 	.short	0x0007
        /*0052*/ 	.short	0x0038
        /*0054*/ 	.byte	0x00, 0xf5, 0x21, 0x00


	//----- nvinfo : EIATTR_KPARAM_INFO
	.align		4
.L_63:
        /*0058*/ 	.byte	0x04, 0x17
        /*005a*/ 	.short	(.L_65 - .L_64)
.L_64:
        /*005c*/ 	.word	0x00000000
        /*0060*/ 	.short	0x0006
        /*0062*/ 	.short	0x0030
        /*0064*/ 	.byte	0x00, 0xf5, 0x21, 0x00


	//----- nvinfo : EIATTR_KPARAM_INFO
	.align		4
.L_65:
        /*0068*/ 	.byte	0x04, 0x17
        /*006a*/ 	.short	(.L_67 - .L_66)
.L_66:
        /*006c*/ 	.word	0x00000000
        /*0070*/ 	.short	0x0005
        /*0072*/ 	.short	0x0028
        /*0074*/ 	.byte	0x00, 0xf5, 0x21, 0x00


	//----- nvinfo : EIATTR_KPARAM_INFO
	.align		4
.L_67:
        /*0078*/ 	.byte	0x04, 0x17
        /*007a*/ 	.short	(.L_69 - .L_68)
.L_68:
        /*007c*/ 	.word	0x00000000
        /*0080*/ 	.short	0x0004
        /*0082*/ 	.short	0x0020
        /*0084*/ 	.byte	0x00, 0xf5, 0x21, 0x00


	//----- nvinfo : EIATTR_KPARAM_INFO
	.align		4
.L_69:
        /*0088*/ 	.byte	0x04, 0x17
        /*008a*/ 	.short	(.L_71 - .L_70)
.L_70:
        /*008c*/ 	.word	0x00000000
        /*0090*/ 	.short	0x0003
        /*0092*/ 	.short	0x0018
        /*0094*/ 	.byte	0x00, 0xf5, 0x21, 0x00


	//----- nvinfo : EIATTR_KPARAM_INFO
	.align		4
.L_71:
        /*0098*/ 	.byte	0x04, 0x17
        /*009a*/ 	.short	(.L_73 - .L_72)
.L_72:
        /*009c*/ 	.word	0x00000000
        /*00a0*/ 	.short	0x0002
        /*00a2*/ 	.short	0x0010
        /*00a4*/ 	.byte	0x00, 0xf5, 0x21, 0x00


	//----- nvinfo : EIATTR_KPARAM_INFO
	.align		4
.L_73:
        /*00a8*/ 	.byte	0x04, 0x17
        /*00aa*/ 	.short	(.L_75 - .L_74)
.L_74:
        /*00ac*/ 	.word	0x00000000
        /*00b0*/ 	.short	0x0001
        /*00b2*/ 	.short	0x0008
        /*00b4*/ 	.byte	0x00, 0xf5, 0x21, 0x00


	//----- nvinfo : EIATTR_KPARAM_INFO
	.align		4
.L_75:
        /*00b8*/ 	.byte	0x04, 0x17
        /*00ba*/ 	.short	(.L_77 - .L_76)
.L_76:
        /*00bc*/ 	.word	0x00000000
        /*00c0*/ 	.short	0x0000
        /*00c2*/ 	.short	0x0000
        /*00c4*/ 	.byte	0x00, 0xf5, 0x21, 0x00


	//----- nvinfo : EIATTR_SPARSE_MMA_MASK
	.align		4
.L_77:
        /*00c8*/ 	.byte	0x03, 0x50
        /*00ca*/ 	.short	0x0000


	//----- nvinfo : EIATTR_MAXREG_COUNT
	.align		4
        /*00cc*/ 	.byte	0x03, 0x1b
        /*00ce*/ 	.short	0x00ff


	//----- nvinfo : EIATTR_MERCURY_ISA_VERSION
	.align		4
        /*00d0*/ 	.byte	0x03, 0x5f
        /*00d2*/ 	.short	0x0101


	//----- nvinfo : EIATTR_VRC_CTA_INIT_COUNT
	.align		4
        /*00d4*/ 	.byte	0x02, 0x4a
	.zero		1
	.zero		1


	//----- nvinfo : EIATTR_EXIT_INSTR_OFFSETS
	.align		4
        /*00d8*/ 	.byte	0x04, 0x1c
        /*00da*/ 	.short	(.L_79 - .L_78)


	//   ....[0]....
.L_78:
        /*00dc*/ 	.word	0x00000070


	//   ....[1]....
        /*00e0*/ 	.word	0x00001520


	//   ....[2]....
        /*00e4*/ 	.word	0x00002f50


	//   ....[3]....
        /*00e8*/ 	.word	0x00003b40


	//   ....[4]....
        /*00ec*/ 	.word	0x00004150


	//   ....[5]....
        /*00f0*/ 	.word	0x000044d0


	//   ....[6]....
        /*00f4*/ 	.word	0x00004690


	//----- nvinfo : EIATTR_CRS_STACK_SIZE
	.align		4
.L_79:
        /*00f8*/ 	.byte	0x04, 0x1e
        /*00fa*/ 	.short	(.L_81 - .L_80)
.L_80:
        /*00fc*/ 	.word	0x00000000


	//----- nvinfo : EIATTR_CBANK_PARAM_SIZE
	.align		4
.L_81:
        /*0100*/ 	.byte	0x03, 0x19
        /*0102*/ 	.short	0x0054


	//----- nvinfo : EIATTR_PARAM_CBANK
	.align		4
        /*0104*/ 	.byte	0x04, 0x0a
        /*0106*/ 	.short	(.L_83 - .L_82)
	.align		4
.L_82:
        /*0108*/ 	.word	index@(.nv.constant0._Z12mlp_backwardPfS_S_S_S_S_S_S_S_iii)
        /*010c*/ 	.short	0x0380
        /*010e*/ 	.short	0x0054


	//----- nvinfo : EIATTR_SW_WAR
	.align		4
.L_83:
        /*0110*/ 	.byte	0x04, 0x36
        /*0112*/ 	.short	(.L_85 - .L_84)
.L_84:
        /*0114*/ 	.word	0x00000008
.L_85:


//--------------------- .nv.info._Z11mlp_forwardPfS_S_S_S_S_S_iii --------------------------
	.section	.nv.info._Z11mlp_forwardPfS_S_S_S_S_S_iii,"",@"SHT_CUDA_INFO"
	.sectionflags	@""
	.align	4


	//----- nvinfo : EIATTR_CUDA_API_VERSION
	.align		4
        /*0000*/ 	.byte	0x04, 0x37
        /*0002*/ 	.short	(.L_87 - .L_86)
.L_86:
        /*0004*/ 	.word	0x00000082


	//----- nvinfo : EIATTR_KPARAM_INFO
	.align		4
.L_87:
        /*0008*/ 	.byte	0x04, 0x17
        /*000a*/ 	.short	(.L_89 - .L_88)
.L_88:
        /*000c*/ 	.word	0x00000000
        /*0010*/ 	.short	0x0009
        /*0012*/ 	.short	0x0040
        /*0014*/ 	.byte	0x00, 0xf0, 0x11, 0x00


	//----- nvinfo : EIATTR_KPARAM_INFO
	.align		4
.L_89:
        /*0018*/ 	.byte	0x04, 0x17
        /*001a*/ 	.short	(.L_91 - .L_90)
.L_90:
        /*001c*/ 	.word	0x00000000
        /*0020*/ 	.short	0x0008
        /*0022*/ 	.short	0x003c
        /*0024*/ 	.byte	0x00, 0xf0, 0x11, 0x00


	//----- nvinfo : EIATTR_KPARAM_INFO
	.align		4
.L_91:
        /*0028*/ 	.byte	0x04, 0x17
        /*002a*/ 	.short	(.L_93 - .L_92)
.L_92:
        /*002c*/ 	.word	0x00000000
        /*0030*/ 	.short	0x0007
        /*0032*/ 	.short	0x0038
        /*0034*/ 	.byte	0x00, 0xf0, 0x11, 0x00


	//----- nvinfo : EIATTR_KPARAM_INFO
	.align		4
.L_93:
        /*0038*/ 	.byte	0x04, 0x17
        /*003a*/ 	.short	(.L_95 - .L_94)
.L_94:
        /*003c*/ 	.word	0x00000000
        /*0040*/ 	.short	0x0006
        /*0042*/ 	.short	0x0030
        /*0044*/ 	.byte	0x00, 0xf5, 0x21, 0x00


	//----- nvinfo : EIATTR_KPARAM_INFO
	.align		4
.L_95:
        /*0048*/ 	.byte	0x04, 0x17
        /*004a*/ 	.short	(.L_97 - .L_96)
.L_96:
        /*004c*/ 	.word	0x00000000
        /*0050*/ 	.short	0x0005
        /*0052*/ 	.short	0x0028
        /*0054*/ 	.byte	0x00, 0xf5, 0x21, 0x00


	//----- nvinfo : EIATTR_KPARAM_INFO
	.align		4
.L_97:
        /*0058*/ 	.byte	0x04, 0x17
        /*005a*/ 	.short	(.L_99 - .L_98)
.L_98:
        /*005c*/ 	.word	0x00000000
        /*0060*/ 	.short	0x0004
        /*0062*/ 	.short	0x0020
        /*0064*/ 	.byte	0x00, 0xf5, 0x21, 0x00


	//----- nvinfo : EIATTR_KPARAM_INFO
	.align		4
.L_99:
        /*0068*/ 	.byte	0x04, 0x17
        /*006a*/ 	.short	(.L_101 - .L_100)
.L_100:
        /*006c*/ 	.word	0x00000000
        /*0070*/ 	.short	0x0003
        /*0072*/ 	.short	0x0018
        /*0074*/ 	.byte	0x00, 0xf5, 0x21, 0x00


	//----- nvinfo : EIATTR_KPARAM_INFO
	.align		4
.L_101:
        /*0078*/ 	.byte	0x04, 0x17
        /*007a*/ 	.short	(.L_103 - .L_102)
.L_102:
        /*007c*/ 	.word	0x00000000
        /*0080*/ 	.short	0x0002
        /*0082*/ 	.short	0x0010
        /*0084*/ 	.byte	0x00, 0xf5, 0x21, 0x00


	//----- nvinfo : EIATTR_KPARAM_INFO
	.align		4
.L_103:
        /*0088*/ 	.byte	0x04, 0x17
        /*008a*/ 	.short	(.L_105 - .L_104)
.L_104:
        /*008c*/ 	.word	0x00000000
        /*0090*/ 	.short	0x0001
        /*0092*/ 	.short	0x0008
        /*0094*/ 	.byte	0x00, 0xf5, 0x21, 0x00


	//----- nvinfo : EIATTR_KPARAM_INFO
	.align		4
.L_105:
        /*0098*/ 	.byte	0x04, 0x17
        /*009a*/ 	.short	(.L_107 - .L_106)
.L_106:
        /*009c*/ 	.word	0x00000000
        /*00a0*/ 	.short	0x0000
        /*00a2*/ 	.short	0x0000
        /*00a4*/ 	.byte	0x00, 0xf5, 0x21, 0x00


	//----- nvinfo : EIATTR_SPARSE_MMA_MASK
	.align		4
.L_107:
        /*00a8*/ 	.byte	0x03, 0x50
        /*00aa*/ 	.short	0x0000


	//----- nvinfo : EIATTR_MAXREG_COUNT
	.align		4
        /*00ac*/ 	.byte	0x03, 0x1b
        /*00ae*/ 	.short	0x00ff


	//----- nvinfo : EIATTR_MERCURY_ISA_VERSION
	.align		4
        /*00b0*/ 	.byte	0x03, 0x5f
        /*00b2*/ 	.short	0x0101


	//----- nvinfo : EIATTR_VRC_CTA_INIT_COUNT
	.align		4
        /*00b4*/ 	.byte	0x02, 0x4a
	.zero		1
	.zero		1


	//----- nvinfo : EIATTR_EXIT_INSTR_OFFSETS
	.align		4
        /*00b8*/ 	.byte	0x04, 0x1c
        /*00ba*/ 	.short	(.L_109 - .L_108)


	//   ....[0]....
.L_108:
        /*00bc*/ 	.word	0x00000070


	//   ....[1]....
        /*00c0*/ 	.word	0x000025f0


	//----- nvinfo : EIATTR_CRS_STACK_SIZE
	.align		4
.L_109:
        /*00c4*/ 	.byte	0x04, 0x1e
        /*00c6*/ 	.short	(.L_111 - .L_110)
.L_110:
        /*00c8*/ 	.word	0x00000000


	//----- nvinfo : EIATTR_CBANK_PARAM_SIZE
	.align		4
.L_111:
        /*00cc*/ 	.byte	0x03, 0x19
        /*00ce*/ 	.short	0x0044


	//----- nvinfo : EIATTR_PARAM_CBANK
	.align		4
        /*00d0*/ 	.byte	0x04, 0x0a
        /*00d2*/ 	.short	(.L_113 - .L_112)
	.align		4
.L_112:
        /*00d4*/ 	.word	index@(.nv.constant0._Z11mlp_forwardPfS_S_S_S_S_S_iii)
        /*00d8*/ 	.short	0x0380
        /*00da*/ 	.short	0x0044


	//----- nvinfo : EIATTR_SW_WAR
	.align		4
.L_113:
        /*00dc*/ 	.byte	0x04, 0x36
        /*00de*/ 	.short	(.L_115 - .L_114)
.L_114:
        /*00e0*/ 	.word	0x00000008
.L_115:


//--------------------- .nv.callgraph             --------------------------
	.section	.nv.callgraph,"",@"SHT_CUDA_CALLGRAPH"
	.align	4
	.sectionentsize	8
	.align		4
        /*0000*/ 	.word	0x00000000
	.align		4
        /*0004*/ 	.word	0xffffffff
	.align		4
        /*0008*/ 	.word	0x00000000
	.align		4
        /*000c*/ 	.word	0xfffffffe
	.align		4
        /*0010*/ 	.word	0x00000000
	.align		4
        /*0014*/ 	.word	0xfffffffd
	.align		4
        /*0018*/ 	.word	0x00000000
	.align		4
        /*001c*/ 	.word	0xfffffffc


//--------------------- .text._Z10mlp_updatePfS_S_S_S_S_S_S_fii --------------------------
	.section	.text._Z10mlp_updatePfS_S_S_S_S_S_S_fii,"ax",@progbits
	.align	128
        .global         _Z10mlp_updatePfS_S_S_S_S_S_S_fii
        .type           _Z10mlp_updatePfS_S_S_S_S_S_S_fii,@function
        .size           _Z10mlp_updatePfS_S_S_S_S_S_S_fii,(.L_x_166 - _Z10mlp_updatePfS_S_S_S_S_S_S_fii)
        .other          _Z10mlp_updatePfS_S_S_S_S_S_S_fii,@"STO_CUDA_ENTRY STV_DEFAULT"
_Z10mlp_updatePfS_S_S_S_S_S_S_fii:
.text._Z10mlp_updatePfS_S_S_S_S_S_S_fii:
[----:B------:R-:W-:Y:S01]  /*0000*/  LDC R1, c[0x0][0x37c] ;  /* 0x0000df00ff017b82 */ /* 0x000fe20000000800 */
[----:B------:R-:W0:Y:S01]  /*0010*/  S2R R0, SR_TID.X ;  /* 0x0000000000007919 */ /* 0x000e220000002100 */
[----:B------:R-:W1:Y:S06]  /*0020*/  LDCU UR5, c[0x0][0x3c8] ;  /* 0x00007900ff0577ac */ /* 0x000e6c0008000800 */
[----:B------:R-:W2:Y:S01]  /*0030*/  LDC.64 R2, c[0x0][0x388] ;  /* 0x0000e200ff027b82 */ /* 0x000ea20000000a00 */
[----:B------:R-:W1:Y:S01]  /*0040*/  LDCU UR4, c[0x0][0x3c4] ;  /* 0x00007880ff0477ac */ /* 0x000e620008000800 */
[----:B------:R-:W3:Y:S06]  /*0050*/  LDCU.64 UR6, c[0x0][0x358] ;  /* 0x00006b00ff0677ac */ /* 0x000eec0008000a00 */
[----:B------:R-:W4:Y:S08]  /*0060*/  LDC.64 R4, c[0x0][0x380] ;  /* 0x0000e000ff047b82 */ /* 0x000f300000000a00 */
[----:B------:R-:W5:Y:S01]  /*0070*/  LDC.64 R6, c[0x0][0x398] ;  /* 0x0000e600ff067b82 */ /* 0x000f620000000a00 */
[----:B-1----:R-:W-:-:S07]  /*0080*/  UIMAD UR4, UR5, UR4, URZ ;  /* 0x00000004050472a4 */ /* 0x002fce000f8e02ff */
[----:B------:R-:W1:Y:S01]  /*0090*/  LDC.64 R8, c[0x0][0x390] ;  /* 0x0000e400ff087b82 */ /* 0x000e620000000a00 */
[----:B0-----:R-:W-:-:S13]  /*00a0*/  ISETP.GE.AND P1, PT, R0, UR4, PT ;  /* 0x0000000400007c0c */ /* 0x001fda000bf26270 */
[C---:B--2---:R-:W-:Y:S01]  /*00b0*/  @!P1 IMAD.WIDE.U32 R2, R0.reuse, 0x4, R2 ;  /* 0x0000000400029825 */ /* 0x044fe200078e0002 */
[----:B------:R-:W0:Y:S03]  /*00c0*/  @!P1 LDC R13, c[0x0][0x3c0] ;  /* 0x0000f000ff0d9b82 */ /* 0x000e260000000800 */
[C---:B----4-:R-:W-:Y:S02]  /*00d0*/  @!P1 IMAD.WIDE.U32 R4, R0.reuse, 0x4, R4 ;  /* 0x0000000400049825 */ /* 0x050fe400078e0004 */
[----:B---3--:R-:W0:Y:S04]  /*00e0*/  @!P1 LDG.E R2, desc[UR6][R2.64] ;  /* 0x0000000602029981 */ /* 0x008e28000c1e1900 */
[----:B------:R-:W0:Y:S01]  /*00f0*/  @!P1 LDG.E R11, desc[UR6][R4.64] ;  /* 0x00000006040b9981 */ /* 0x000e22000c1e1900 */
[----:B------:R-:W-:-:S13]  /*0100*/  ISETP.GE.AND P0, PT, R0, UR5, PT ;  /* 0x0000000500007c0c */ /* 0x000fda000bf06270 */
[C---:B-----5:R-:W-:Y:S01]  /*0110*/  @!P0 IMAD.WIDE.U32 R6, R0.reuse, 0x4, R6 ;  /* 0x0000000400068825 */ /* 0x060fe200078e0006 */
[----:B------:R-:W2:Y:S03]  /*0120*/  @!P0 LDC R12, c[0x0][0x3c0] ;  /* 0x0000f000ff0c8b82 */ /* 0x000ea60000000800 */
[----:B-1----:R-:W-:-:S04]  /*0130*/  @!P0 IMAD.WIDE.U32 R8, R0, 0x4, R8 ;  /* 0x0000000400088825 */ /* 0x002fc800078e0008 */
[----:B0-----:R-:W-:Y:S02]  /*0140*/  @!P1 FFMA R13, -R2, R13, R11 ;  /* 0x0000000d020d9223 */ /* 0x001fe4000000010b */
[----:B------:R-:W0:Y:S03]  /*0150*/  LDC.64 R2, c[0x0][0x3a8] ;  /* 0x0000ea00ff027b82 */ /* 0x000e260000000a00 */
[----:B------:R1:W-:Y:S04]  /*0160*/  @!P1 STG.E desc[UR6][R4.64], R13 ;  /* 0x0000000d04009986 */ /* 0x0003e8000c101906 */
[----:B------:R-:W2:Y:S01]  /*0170*/  @!P0 LDG.E R6, desc[UR6][R6.64] ;  /* 0x0000000606068981 */ /* 0x000ea2000c1e1900 */
[----:B------:R-:W3:Y:S03]  /*0180*/  LDC.64 R10, c[0x0][0x3a0] ;  /* 0x0000e800ff0a7b82 */ /* 0x000ee60000000a00 */
[----:B------:R-:W2:Y:S01]  /*0190*/  @!P0 LDG.E R15, desc[UR6][R8.64] ;  /* 0x00000006080f8981 */ /* 0x000ea2000c1e1900 */
[----:B0-----:R-:W-:-:S04]  /*01a0*/  @!P0 IMAD.WIDE.U32 R2, R0, 0x4, R2 ;  /* 0x0000000400028825 */ /* 0x001fc800078e0002 */
[----:B---3--:R-:W-:-:S04]  /*01b0*/  @!P0 IMAD.WIDE.U32 R10, R0, 0x4, R10 ;  /* 0x00000004000a8825 */ /* 0x008fc800078e000a */
[----:B--2---:R-:W-:-:S05]  /*01c0*/  @!P0 FFMA R15, -R6, R12, R15 ;  /* 0x0000000c060f8223 */ /* 0x004fca000000010f */
[----:B------:R0:W-:Y:S04]  /*01d0*/  @!P0 STG.E desc[UR6][R8.64], R15 ;  /* 0x0000000f08008986 */ /* 0x0001e8000c101906 */
[----:B------:R-:W2:Y:S04]  /*01e0*/  @!P0 LDG.E R2, desc[UR6][R2.64] ;  /* 0x0000000602028981 */ /* 0x000ea8000c1e1900 */
[----:B-1----:R-:W2:Y:S01]  /*01f0*/  @!P0 LDG.E R5, desc[UR6][R10.64] ;  /* 0x000000060a058981 */ /* 0x002ea2000c1e1900 */
[----:B------:R-:W-:Y:S01]  /*0200*/  ISETP.NE.AND P1, PT, R0, RZ, PT ;  /* 0x000000ff0000720c */ /* 0x000fe20003f25270 */
[----:B--2---:R-:W-:-:S05]  /*0210*/  @!P0 FFMA R5, -R2, R12, R5 ;  /* 0x0000000c02058223 */ /* 0x004fca0000000105 */
[----:B------:R0:W-:Y:S07]  /*0220*/  @!P0 STG.E desc[UR6][R10.64], R5 ;  /* 0x000000050a008986 */ /* 0x0001ee000c101906 */
[----:B------:R-:W-:Y:S05]  /*0230*/  @P1 EXIT ;  /* 0x000000000000194d */ /* 0x000fea0003800000 */
[----:B------:R-:W1:Y:S01]  /*0240*/  LDC.64 R2, c[0x0][0x3b8] ;  /* 0x0000ee00ff027b82 */ /* 0x000e620000000a00 */
[----:B------:R-:W2:Y:S07]  /*0250*/  LDCU UR4, c[0x0][0x3c0] ;  /* 0x00007800ff0477ac */ /* 0x000eae0008000800 */
[----:B0-----:R-:W0:Y:S01]  /*0260*/  LDC.64 R4, c[0x0][0x3b0] ;  /* 0x0000ec00ff047b82 */ /* 0x001e220000000a00 */
[----:B-1----:R-:W2:Y:S04]  /*0270*/  LDG.E R2, desc[UR6][R2.64] ;  /* 0x0000000602027981 */ /* 0x002ea8000c1e1900 */
[----:B0-----:R-:W2:Y:S02]  /*0280*/  LDG.E R7, desc[UR6][R4.64] ;  /* 0x0000000604077981 */ /* 0x001ea4000c1e1900 */
[----:B--2---:R-:W-:-:S05]  /*0290*/  FFMA R7, -R2, UR4, R7 ;  /* 0x0000000402077c23 */ /* 0x004fca0008000107 */
[----:B------:R-:W-:Y:S01]  /*02a0*/  STG.E desc[UR6][R4.64], R7 ;  /* 0x0000000704007986 */ /* 0x000fe2000c101906 */
[----:B------:R-:W-:Y:S05]  /*02b0*/  EXIT ;  /* 0x000000000000794d */ /* 0x000fea0003800000 */
.L_x_0:
[----:B------:R-:W-:-:S00]  /*02c0*/  BRA `(.L_x_0) ;  /* 0xfffffffc00fc7947 */ /* 0x000fc0000383ffff */
[----:B------:R-:W-:-:S00]  /*02d0*/  NOP ;  /* 0x0000000000007918 */ /* 0x000fc00000000000 */
        /* <DEDUP_REMOVED lines=10> */
.L_x_166:


//--------------------- .text._Z12mlp_backwardPfS_S_S_S_S_S_S_S_iii --------------------------
	.section	.text._Z12mlp_backwardPfS_S_S_S_S_S_S_S_iii,"ax",@progbits
	.align	128
        .global         _Z12mlp_backwardPfS_S_S_S_S_S_S_S_iii
        .type           _Z12mlp_backwardPfS_S_S_S_S_S_S_S_iii,@function
        .size           _Z12mlp_backwardPfS_S_S_S_S_S_S_S_iii,(.L_x_164 - _Z12mlp_backwardPfS_S_S_S_S_S_S_S_iii)
        .other          _Z12mlp_backwardPfS_S_S_S_S_S_S_S_iii,@"STO_CUDA_ENTRY STV_DEFAULT"
_Z12mlp_backwardPfS_S_S_S_S_S_S_S_iii:
.text._Z12mlp_backwardPfS_S_S_S_S_S_S_S_iii:
[----:B------:R-:W-:Y:S01]  /*0000*/  LDC R1, c[0x0][0x37c] ;  /* 0x0000df00ff017b82 */ /* 0x000fe20000000800 */
[----:B------:R-:W0:Y:S07]  /*0010*/  S2R R0, SR_TID.X ;  /* 0x0000000000007919 */ /* 0x000e2e0000002100 */
[----:B------:R-:W0:Y:S01]  /*0020*/  S2UR UR4, SR_CTAID.X ;  /* 0x00000000000479c3 */ /* 0x000e220000002500 */
[----:B------:R-:W1:Y:S07]  /*0030*/  LDCU UR7, c[0x0][0x3c8] ;  /* 0x00007900ff0777ac */ /* 0x000e6e0008000800 */
[----:B------:R-:W0:Y:S02]  /*0040*/  LDC R27, c[0x0][0x360] ;  /* 0x0000d800ff1b7b82 */ /* 0x000e240000000800 */
[----:B0-----:R-:W-:-:S05]  /*0050*/  IMAD R27, R27, UR4, R0 ;  /* 0x000000041b1b7c24 */ /* 0x001fca000f8e0200 */
[----:B-1----:R-:W-:-:S13]  /*0060*/  ISETP.GE.AND P0, PT, R27, UR7, PT ;  /* 0x000000071b007c0c */ /* 0x002fda000bf06270 */
[----:B------:R-:W-:Y:S05]  /*0070*/  @P0 EXIT ;  /* 0x000000000000094d */ /* 0x000fea0003800000 */
[----:B------:R-:W0:Y:S01]  /*0080*/  LDC.64 R4, c[0x0][0x388] ;  /* 0x0000e200ff047b82 */ /* 0x000e220000000a00 */
[----:B------:R-:W1:Y:S01]  /*0090*/  LDCU.64 UR12, c[0x0][0x358] ;  /* 0x00006b00ff0c77ac */ /* 0x000e620008000a00 */
[----:B------:R-:W2:Y:S06]  /*00a0*/  LDCU UR4, c[0x0][0x3d0] ;  /* 0x00007a00ff0477ac */ /* 0x000eac0008000800 */
[----:B------:R-:W3:Y:S01]  /*00b0*/  LDC.64 R2, c[0x0][0x398] ;  /* 0x0000e600ff027b82 */ /* 0x000ee20000000a00 */
[----:B0-----:R-:W-:-:S06]  /*00c0*/  IMAD.WIDE R4, R27, 0x4, R4 ;  /* 0x000000041b047825 */ /* 0x001fcc00078e0204 */
[----:B-1----:R-:W4:Y:S01]  /*00d0*/  LDG.E R5, desc[UR12][R4.64] ;  /* 0x0000000c04057981 */ /* 0x002f22000c1e1900 */
[----:B---3--:R-:W-:-:S05]  /*00e0*/  IMAD.WIDE R2, R27, 0x4, R2 ;  /* 0x000000041b027825 */ /* 0x008fca00078e0202 */
[----:B------:R-:W4:Y:S01]  /*00f0*/  LDG.E R0, desc[UR12][R2.64] ;  /* 0x0000000c02007981 */ /* 0x000f22000c1e1900 */
[----:B--2---:R-:W-:Y:S01]  /*0100*/  UISETP.GE.AND UP0, UPT, UR4, 0x1, UPT ;  /* 0x000000010400788c */ /* 0x004fe2000bf06270 */
[----:B----4-:R-:W-:-:S08]  /*0110*/  FADD R0, R0, -R5 ;  /* 0x8000000500007221 */ /* 0x010fd00000000000 */
[----:B------:R-:W-:Y:S05]  /*0120*/  BRA.U !UP0, `(.L_x_1) ;  /* 0x0000001108b07547 */ /* 0x000fea000b800000 */
[----:B------:R-:W-:Y:S01]  /*0130*/  UIADD3 UR5, UPT, UPT, UR4, -0x1, URZ ;  /* 0xffffffff04057890 */ /* 0x000fe2000fffe0ff */
[----:B------:R-:W-:Y:S01]  /*0140*/  HFMA2 R10, -RZ, RZ, 0, 0 ;  /* 0x00000000ff0a7431 */ /* 0x000fe200000001ff */
[----:B------:R-:W-:Y:S01]  /*0150*/  I2FP.F32.S32 R2, UR7 ;  /* 0x0000000700027c45 */ /* 0x000fe20008201400 */
[----:B------:R-:W-:Y:S02]  /*0160*/  ULOP3.LUT UR6, UR4, 0x7, URZ, 0xc0, !UPT ;  /* 0x0000000704067892 */ /* 0x000fe4000f8ec0ff */
[----:B------:R-:W-:-:S09]  /*0170*/  UISETP.GE.U32.AND UP0, UPT, UR5, 0x7, UPT ;  /* 0x000000070500788c */ /* 0x000fd2000bf06070 */
[----:B------:R-:W-:Y:S05]  /*0180*/  BRA.U !UP0, `(.L_x_2) ;  /* 0x0000000908487547 */ /* 0x000fea000b800000 */
[----:B------:R-:W0:Y:S01]  /*0190*/  LDC.64 R16, c[0x0][0x390] ;  /* 0x0000e400ff107b82 */ /* 0x000e220000000a00 */
[----:B------:R-:W-:Y:S01]  /*01a0*/  ULOP3.LUT UR4, UR4, 0x7ffffff8, URZ, 0xc0, !UPT ;  /* 0x7ffffff804047892 */ /* 0x000fe2000f8ec0ff */
[----:B------:R-:W-:Y:S01]  /*01b0*/  MOV R8, RZ ;  /* 0x000000ff00087202 */ /* 0x000fe20000000f00 */
[----:B------:R-:W1:Y:S04]  /*01c0*/  LDCU UR5, c[0x0][0x3d0] ;  /* 0x00007a00ff0577ac */ /* 0x000e680008000800 */
[----:B------:R-:W-:Y:S01]  /*01d0*/  MOV R10, UR4 ;  /* 0x00000004000a7c02 */ /* 0x000fe20008000f00 */
[----:B------:R-:W2:Y:S06]  /*01e0*/  LDC.64 R18, c[0x0][0x3b0] ;  /* 0x0000ec00ff127b82 */ /* 0x000eac0000000a00 */
.L_x_19:
[----:B-1----:R-:W-:-:S04]  /*01f0*/  IMAD R13, R27, UR5, R8 ;  /* 0x000000051b0d7c24 */ /* 0x002fc8000f8e0208 */
[----:B0-----:R-:W-:-:S05]  /*0200*/  IMAD.WIDE R12, R13, 0x4, R16 ;  /* 0x000000040d0c7825 */ /* 0x001fca00078e0210 */
[----:B---3--:R-:W3:Y:S01]  /*0210*/  LDG.E R3, desc[UR12][R12.64] ;  /* 0x0000000c0c037981 */ /* 0x008ee2000c1e1900 */
[----:B------:R-:W0:Y:S01]  /*0220*/  MUFU.RCP R5, R2 ;  /* 0x0000000200057308 */ /* 0x000e220000001000 */
[C---:B--2---:R-:W-:Y:S01]  /*0230*/  IMAD.WIDE.U32 R14, R8.reuse, 0x4, R18 ;  /* 0x00000004080e7825 */ /* 0x044fe200078e0012 */
[----:B------:R-:W-:Y:S01]  /*0240*/  IADD3 R8, PT, PT, R8, 0x8, RZ ;  /* 0x0000000808087810 */ /* 0x000fe20007ffe0ff */
[----:B------:R-:W-:Y:S03]  /*0250*/  BSSY.RECONVERGENT B2, `(.L_x_3) ;  /* 0x000000d000027945 */ /* 0x000fe60003800200 */
[----:B------:R-:W-:Y:S01]  /*0260*/  ISETP.NE.AND P2, PT, R8, R10, PT ;  /* 0x0000000a0800720c */ /* 0x000fe20003f45270 */
[----:B0-----:R-:W-:-:S04]  /*0270*/  FFMA R4, -R2, R5, 1 ;  /* 0x3f80000002047423 */ /* 0x001fc80000000105 */
[----:B------:R-:W-:Y:S01]  /*0280*/  FFMA R4, R5, R4, R5 ;  /* 0x0000000405047223 */ /* 0x000fe20000000005 */
[----:B---3--:R-:W-:-:S04]  /*0290*/  FMUL R3, R0, R3 ;  /* 0x0000000300037220 */ /* 0x008fc80000400000 */
[----:B------:R-:W0:Y:S01]  /*02a0*/  FCHK P0, R3, R2 ;  /* 0x0000000203007302 */ /* 0x000e220000000000 */
[----:B------:R-:W-:-:S04]  /*02b0*/  FFMA R5, R3, R4, RZ ;  /* 0x0000000403057223 */ /* 0x000fc800000000ff */
[----:B------:R-:W-:-:S04]  /*02c0*/  FFMA R6, -R2, R5, R3 ;  /* 0x0000000502067223 */ /* 0x000fc80000000103 */
[----:B------:R-:W-:Y:S01]  /*02d0*/  FFMA R5, R4, R6, R5 ;  /* 0x0000000604057223 */ /* 0x000fe20000000005 */
[----:B0-----:R-:W-:Y:S06]  /*02e0*/  @!P0 BRA `(.L_x_4) ;  /* 0x00000000000c8947 */ /* 0x001fec0003800000 */
[----:B------:R-:W-:-:S07]  /*02f0*/  MOV R28, 0x310 ;  /* 0x00000310001c7802 */ /* 0x000fce0000000f00 */
[----:B------:R-:W-:Y:S05]  /*0300*/  CALL.REL.NOINC `($__internal_0_$__cuda_sm3x_div_rn_noftz_f32_slowpath) ;  /* 0x0000004000e47944 */ /* 0x000fea0003c00000 */
[----:B------:R-:W-:-:S07]  /*0310*/  MOV R5, R3 ;  /* 0x0000000300057202 */ /* 0x000fce0000000f00 */
.L_x_4:
[----:B------:R-:W-:Y:S05]  /*0320*/  BSYNC.RECONVERGENT B2 ;  /* 0x0000000000027941 */ /* 0x000fea0003800200 */
.L_x_3:
[----:B------:R0:W-:Y:S04]  /*0330*/  REDG.E.ADD.F32.FTZ.RN.STRONG.GPU desc[UR12][R14.64], R5 ;  /* 0x000000050e0079a6 */ /* 0x0001e8000c12f30c */
[----:B------:R-:W2:Y:S01]  /*0340*/  LDG.E R3, desc[UR12][R12.64+0x4] ;  /* 0x0000040c0c037981 */ /* 0x000ea2000c1e1900 */
[----:B------:R-:W1:Y:S01]  /*0350*/  MUFU.RCP R7, R2 ;  /* 0x0000000200077308 */ /* 0x000e620000001000 */
[----:B------:R-:W-:Y:S01]  /*0360*/  BSSY.RECONVERGENT B2, `(.L_x_5) ;  /* 0x000000d000027945 */ /* 0x000fe20003800200 */
[----:B-1----:R-:W-:Y:S01]  /*0370*/  FFMA R4, -R2, R7, 1 ;  /* 0x3f80000002047423 */ /* 0x002fe20000000107 */
[----:B--2---:R-:W-:-:S03]  /*0380*/  FMUL R9, R0, R3 ;  /* 0x0000000300097220 */ /* 0x004fc60000400000 */
[----:B------:R-:W-:Y:S02]  /*0390*/  FFMA R3, R7, R4, R7 ;  /* 0x0000000407037223 */ /* 0x000fe40000000007 */
[----:B------:R-:W1:Y:S02]  /*03a0*/  FCHK P0, R9, R2 ;  /* 0x0000000209007302 */ /* 0x000e640000000000 */
[----:B------:R-:W-:-:S04]  /*03b0*/  FFMA R4, R3, R9, RZ ;  /* 0x0000000903047223 */ /* 0x000fc800000000ff */
[----:B------:R-:W-:-:S04]  /*03c0*/  FFMA R7, -R2, R4, R9 ;  /* 0x0000000402077223 */ /* 0x000fc80000000109 */
[----:B------:R-:W-:Y:S01]  /*03d0*/  FFMA R7, R3, R7, R4 ;  /* 0x0000000703077223 */ /* 0x000fe20000000004 */
[----:B01----:R-:W-:Y:S06]  /*03e0*/  @!P0 BRA `(.L_x_6) ;  /* 0x0000000000108947 */ /* 0x003fec0003800000 */
[----:B------:R-:W-:Y:S02]  /*03f0*/  MOV R3, R9 ;  /* 0x0000000900037202 */ /* 0x000fe40000000f00 */
[----:B------:R-:W-:-:S07]  /*0400*/  MOV R28, 0x420 ;  /* 0x00000420001c7802 */ /* 0x000fce0000000f00 */
[----:B------:R-:W-:Y:S05]  /*0410*/  CALL.REL.NOINC `($__internal_0_$__cuda_sm3x_div_rn_noftz_f32_slowpath) ;  /* 0x0000004000a07944 */ /* 0x000fea0003c00000 */
[----:B------:R-:W-:-:S07]  /*0420*/  MOV R7, R3 ;  /* 0x0000000300077202 */ /* 0x000fce0000000f00 */
.L_x_6:
[----:B------:R-:W-:Y:S05]  /*0430*/  BSYNC.RECONVERGENT B2 ;  /* 0x0000000000027941 */ /* 0x000fea0003800200 */
.L_x_5:
        /* <DEDUP_REMOVED lines=16> */
.L_x_8:
[----:B------:R-:W-:Y:S05]  /*0540*/  BSYNC.RECONVERGENT B2 ;  /* 0x0000000000027941 */ /* 0x000fea0003800200 */
.L_x_7:
        /* <DEDUP_REMOVED lines=16> */
.L_x_10:
[----:B------:R-:W-:Y:S05]  /*0650*/  BSYNC.RECONVERGENT B2 ;  /* 0x0000000000027941 */ /* 0x000fea0003800200 */
.L_x_9:
        /* <DEDUP_REMOVED lines=16> */
.L_x_12:
[----:B------:R-:W-:Y:S05]  /*0760*/  BSYNC.RECONVERGENT B2 ;  /* 0x0000000000027941 */ /* 0x000fea0003800200 */
.L_x_11:
        /* <DEDUP_REMOVED lines=16> */
.L_x_14:
[----:B------:R-:W-:Y:S05]  /*0870*/  BSYNC.RECONVERGENT B2 ;  /* 0x0000000000027941 */ /* 0x000fea0003800200 */
.L_x_13:
        /* <DEDUP_REMOVED lines=16> */
.L_x_16:
[----:B------:R-:W-:Y:S05]  /*0980*/  BSYNC.RECONVERGENT B2 ;  /* 0x0000000000027941 */ /* 0x000fea0003800200 */
.L_x_15:
[----:B------:R0:W-:Y:S04]  /*0990*/  REDG.E.ADD.F32.FTZ.RN.STRONG.GPU desc[UR12][R14.64+0x18], R5 ;  /* 0x000018050e0079a6 */ /* 0x0001e8000c12f30c */
[----:B------:R-:W2:Y:S01]  /*09a0*/  LDG.E R13, desc[UR12][R12.64+0x1c] ;  /* 0x00001c0c0c0d7981 */ /* 0x000ea2000c1e1900 */
[----:B------:R-:W1:Y:S01]  /*09b0*/  MUFU.RCP R3, R2 ;  /* 0x0000000200037308 */ /* 0x000e620000001000 */
[----:B------:R-:W-:Y:S01]  /*09c0*/  BSSY.RECONVERGENT B2, `(.L_x_17) ;  /* 0x000000c000027945 */ /* 0x000fe20003800200 */
[----:B-1----:R-:W-:-:S04]  /*09d0*/  FFMA R4, -R2, R3, 1 ;  /* 0x3f80000002047423 */ /* 0x002fc80000000103 */
[----:B------:R-:W-:Y:S01]  /*09e0*/  FFMA R3, R3, R4, R3 ;  /* 0x0000000403037223 */ /* 0x000fe20000000003 */
[----:B--2---:R-:W-:-:S04]  /*09f0*/  FMUL R9, R0, R13 ;  /* 0x0000000d00097220 */ /* 0x004fc80000400000 */
[----:B------:R-:W1:Y:S01]  /*0a00*/  FCHK P0, R9, R2 ;  /* 0x0000000209007302 */ /* 0x000e620000000000 */
[----:B------:R-:W-:-:S04]  /*0a10*/  FFMA R4, R3, R9, RZ ;  /* 0x0000000903047223 */ /* 0x000fc800000000ff */
[----:B------:R-:W-:-:S04]  /*0a20*/  FFMA R7, -R2, R4, R9 ;  /* 0x0000000402077223 */ /* 0x000fc80000000109 */
[----:B------:R-:W-:Y:S01]  /*0a30*/  FFMA R3, R3, R7, R4 ;  /* 0x0000000703037223 */ /* 0x000fe20000000004 */
[----:B01----:R-:W-:Y:S06]  /*0a40*/  @!P0 BRA `(.L_x_18) ;  /* 0x00000000000c8947 */ /* 0x003fec0003800000 */
[----:B------:R-:W-:Y:S02]  /*0a50*/  MOV R3, R9 ;  /* 0x0000000900037202 */ /* 0x000fe40000000f00 */
[----:B------:R-:W-:-:S07]  /*0a60*/  MOV R28, 0xa80 ;  /* 0x00000a80001c7802 */ /* 0x000fce0000000f00 */
[----:B------:R-:W-:Y:S05]  /*0a70*/  CALL.REL.NOINC `($__internal_0_$__cuda_sm3x_div_rn_noftz_f32_slowpath) ;  /* 0x0000003c00087944 */ /* 0x000fea0003c00000 */
.L_x_18:
[----:B------:R-:W-:Y:S05]  /*0a80*/  BSYNC.RECONVERGENT B2 ;  /* 0x0000000000027941 */ /* 0x000fea0003800200 */
.L_x_17:
[----:B------:R3:W-:Y:S01]  /*0a90*/  REDG.E.ADD.F32.FTZ.RN.STRONG.GPU desc[UR12][R14.64+0x1c], R3 ;  /* 0x00001c030e0079a6 */ /* 0x0007e2000c12f30c */
[----:B------:R-:W-:Y:S05]  /*0aa0*/  @P2 BRA `(.L_x_19) ;  /* 0xfffffff400d02947 */ /* 0x000fea000383ffff */
.L_x_2:
[----:B------:R-:W-:-:S09]  /*0ab0*/  UISETP.NE.AND UP0, UPT, UR6, URZ, UPT ;  /* 0x000000ff0600728c */ /* 0x000fd2000bf05270 */
[----:B------:R-:W-:Y:S05]  /*0ac0*/  BRA.U !UP0, `(.L_x_1) ;  /* 0x0000000908487547 */ /* 0x000fea000b800000 */
[----:B------:R-:W0:Y:S01]  /*0ad0*/  LDCU UR5, c[0x0][0x3d0] ;  /* 0x00007a00ff0577ac */ /* 0x000e220008000800 */
[----:B------:R-:W-:Y:S02]  /*0ae0*/  UISETP.GE.U32.AND UP0, UPT, UR6, 0x4, UPT ;  /* 0x000000040600788c */ /* 0x000fe4000bf06070 */
[----:B0-----:R-:W-:-:S07]  /*0af0*/  ULOP3.LUT UR4, UR5, 0x3, URZ, 0xc0, !UPT ;  /* 0x0000000305047892 */ /* 0x001fce000f8ec0ff */
[----:B------:R-:W-:Y:S05]  /*0b00*/  BRA.U !UP0, `(.L_x_20) ;  /* 0x0000000508247547 */ /* 0x000fea000b800000 */
[----:B------:R-:W0:Y:S01]  /*0b10*/  LDC.64 R8, c[0x0][0x390] ;  /* 0x0000e400ff087b82 */ /* 0x000e220000000a00 */
[----:B---3--:R-:W-:Y:S01]  /*0b20*/  IMAD R3, R27, UR5, R10 ;  /* 0x000000051b037c24 */ /* 0x008fe2000f8e020a */
[----:B------:R-:W1:Y:S06]  /*0b30*/  MUFU.RCP R5, R2 ;  /* 0x0000000200057308 */ /* 0x000e6c0000001000 */
[----:B------:R-:W2:Y:S01]  /*0b40*/  LDC.64 R12, c[0x0][0x3b0] ;  /* 0x0000ec00ff0c7b82 */ /* 0x000ea20000000a00 */
[----:B0-----:R-:W-:-:S05]  /*0b50*/  IMAD.WIDE R8, R3, 0x4, R8 ;  /* 0x0000000403087825 */ /* 0x001fca00078e0208 */
[----:B------:R-:W3:Y:S01]  /*0b60*/  LDG.E R3, desc[UR12][R8.64] ;  /* 0x0000000c08037981 */ /* 0x000ee2000c1e1900 */
[----:B-1----:R-:W-:Y:S01]  /*0b70*/  FFMA R4, -R2, R5, 1 ;  /* 0x3f80000002047423 */ /* 0x002fe20000000105 */
[----:B------:R-:W-:Y:S01]  /*0b80*/  BSSY.RECONVERGENT B2, `(.L_x_21) ;  /* 0x000000d000027945 */ /* 0x000fe20003800200 */
[----:B--2---:R-:W-:-:S04]  /*0b90*/  IMAD.WIDE.U32 R12, R10, 0x4, R12 ;  /* 0x000000040a0c7825 */ /* 0x004fc800078e000c */
[----:B---3--:R-:W-:Y:S01]  /*0ba0*/  FMUL R7, R0, R3 ;  /* 0x0000000300077220 */ /* 0x008fe20000400000 */
[----:B------:R-:W-:-:S03]  /*0bb0*/  FFMA R3, R5, R4, R5 ;  /* 0x0000000405037223 */ /* 0x000fc60000000005 */
[----:B------:R-:W0:Y:S01]  /*0bc0*/  FCHK P0, R7, R2 ;  /* 0x0000000207007302 */ /* 0x000e220000000000 */
[----:B------:R-:W-:-:S04]  /*0bd0*/  FFMA R4, R3, R7, RZ ;  /* 0x0000000703047223 */ /* 0x000fc800000000ff */
[----:B------:R-:W-:-:S04]  /*0be0*/  FFMA R5, -R2, R4, R7 ;  /* 0x0000000402057223 */ /* 0x000fc80000000107 */
[----:B------:R-:W-:Y:S01]  /*0bf0*/  FFMA R5, R3, R5, R4 ;  /* 0x0000000503057223 */ /* 0x000fe20000000004 */
[----:B0-----:R-:W-:Y:S06]  /*0c00*/  @!P0 BRA `(.L_x_22) ;  /* 0x0000000000108947 */ /* 0x001fec0003800000 */
[----:B------:R-:W-:Y:S02]  /*0c10*/  MOV R3, R7 ;  /* 0x0000000700037202 */ /* 0x000fe40000000f00 */
[----:B------:R-:W-:-:S07]  /*0c20*/  MOV R28, 0xc40 ;  /* 0x00000c40001c7802 */ /* 0x000fce0000000f00 */
[----:B------:R-:W-:Y:S05]  /*0c30*/  CALL.REL.NOINC `($__internal_0_$__cuda_sm3x_div_rn_noftz_f32_slowpath) ;  /* 0x0000003800987944 */ /* 0x000fea0003c00000 */
[----:B------:R-:W-:-:S07]  /*0c40*/  MOV R5, R3 ;  /* 0x0000000300057202 */ /* 0x000fce0000000f00 */
.L_x_22:
[----:B------:R-:W-:Y:S05]  /*0c50*/  BSYNC.RECONVERGENT B2 ;  /* 0x0000000000027941 */ /* 0x000fea0003800200 */
.L_x_21:
        /* <DEDUP_REMOVED lines=16> */
.L_x_24:
[----:B------:R-:W-:Y:S05]  /*0d60*/  BSYNC.RECONVERGENT B2 ;  /* 0x0000000000027941 */ /* 0x000fea0003800200 */
.L_x_23:
        /* <DEDUP_REMOVED lines=16> */
.L_x_26:
[----:B------:R-:W-:Y:S05]  /*0e70*/  BSYNC.RECONVERGENT B2 ;  /* 0x0000000000027941 */ /* 0x000fea0003800200 */
.L_x_25:
        /* <DEDUP_REMOVED lines=15> */
.L_x_28:
[----:B------:R-:W-:Y:S05]  /*0f70*/  BSYNC.RECONVERGENT B2 ;  /* 0x0000000000027941 */ /* 0x000fea0003800200 */
.L_x_27:
[----:B------:R0:W-:Y:S01]  /*0f80*/  REDG.E.ADD.F32.FTZ.RN.STRONG.GPU desc[UR12][R12.64+0xc], R3 ;  /* 0x00000c030c0079a6 */ /* 0x0001e2000c12f30c */
[----:B------:R-:W-:-:S07]  /*0f90*/  IADD3 R10, PT, PT, R10, 0x4, RZ ;  /* 0x000000040a0a7810 */ /* 0x000fce0007ffe0ff */
.L_x_20:
[----:B------:R-:W-:-:S09]  /*0fa0*/  UISETP.NE.AND UP0, UPT, UR4, URZ, UPT ;  /* 0x000000ff0400728c */ /* 0x000fd2000bf05270 */
[----:B------:R-:W-:Y:S05]  /*0fb0*/  BRA.U !UP0, `(.L_x_1) ;  /* 0x00000005080c7547 */ /* 0x000fea000b800000 */
[----:B------:R-:W-:-:S09]  /*0fc0*/  UISETP.NE.AND UP0, UPT, UR4, 0x1, UPT ;  /* 0x000000010400788c */ /* 0x000fd2000bf05270 */
[----:B------:R-:W-:Y:S05]  /*0fd0*/  BRA.U !UP0, `(.L_x_29) ;  /* 0x0000000108a07547 */ /* 0x000fea000b800000 */
[----:B------:R-:W1:Y:S01]  /*0fe0*/  LDC.64 R8, c[0x0][0x390] ;  /* 0x0000e400ff087b82 */ /* 0x000e620000000a00 */
[----:B------:R-:W3:Y:S01]  /*0ff0*/  LDCU UR4, c[0x0][0x3d0] ;  /* 0x00007a00ff0477ac */ /* 0x000ee20008000800 */
[----:B------:R-:W2:Y:S06]  /*1000*/  MUFU.RCP R5, R2 ;  /* 0x0000000200057308 */ /* 0x000eac0000001000 */
[----:B0-----:R-:W0:Y:S01]  /*1010*/  LDC.64 R12, c[0x0][0x3b0] ;  /* 0x0000ec00ff0c7b82 */ /* 0x001e220000000a00 */
[----:B---3--:R-:W-:-:S04]  /*1020*/  IMAD R3, R27, UR4, R10 ;  /* 0x000000041b037c24 */ /* 0x008fc8000f8e020a */
[----:B-1----:R-:W-:-:S05]  /*1030*/  IMAD.WIDE R8, R3, 0x4, R8 ;  /* 0x0000000403087825 */ /* 0x002fca00078e0208 */
[----:B------:R-:W3:Y:S01]  /*1040*/  LDG.E R3, desc[UR12][R8.64] ;  /* 0x0000000c08037981 */ /* 0x000ee2000c1e1900 */
[----:B--2---:R-:W-:Y:S01]  /*1050*/  FFMA R4, -R2, R5, 1 ;  /* 0x3f80000002047423 */ /* 0x004fe20000000105 */
[----:B------:R-:W-:Y:S01]  /*1060*/  BSSY.RECONVERGENT B2, `(.L_x_30) ;  /* 0x000000d000027945 */ /* 0x000fe20003800200 */
[----:B0-----:R-:W-:-:S04]  /*1070*/  IMAD.WIDE.U32 R12, R10, 0x4, R12 ;  /* 0x000000040a0c7825 */ /* 0x001fc800078e000c */
        /* <DEDUP_REMOVED lines=11> */
.L_x_31:
[----:B------:R-:W-:Y:S05]  /*1130*/  BSYNC.RECONVERGENT B2 ;  /* 0x0000000000027941 */ /* 0x000fea0003800200 */
.L_x_30:
        /* <DEDUP_REMOVED lines=15> */
.L_x_33:
[----:B------:R-:W-:Y:S05]  /*1230*/  BSYNC.RECONVERGENT B2 ;  /* 0x0000000000027941 */ /* 0x000fea0003800200 */
.L_x_32:
[----:B------:R1:W-:Y:S01]  /*1240*/  REDG.E.ADD.F32.FTZ.RN.STRONG.GPU desc[UR12][R12.64+0x4], R3 ;  /* 0x000004030c0079a6 */ /* 0x0003e2000c12f30c */
[----:B------:R-:W-:-:S07]  /*1250*/  IADD3 R10, PT, PT, R10, 0x2, RZ ;  /* 0x000000020a0a7810 */ /* 0x000fce0007ffe0ff */
.L_x_29:
[----:B------:R-:W2:Y:S02]  /*1260*/  LDCU UR5, c[0x0][0x3d0] ;  /* 0x00007a00ff0577ac */ /* 0x000ea40008000800 */
[----:B--2---:R-:W-:-:S04]  /*1270*/  ULOP3.LUT UR4, UR5, 0x1, URZ, 0xc0, !UPT ;  /* 0x0000000105047892 */ /* 0x004fc8000f8ec0ff */
[----:B------:R-:W-:-:S09]  /*1280*/  UISETP.NE.U32.AND UP0, UPT, UR4, 0x1, UPT ;  /* 0x000000010400788c */ /* 0x000fd2000bf05070 */
[----:B------:R-:W-:Y:S05]  /*1290*/  BRA.U UP0, `(.L_x_1) ;  /* 0x0000000100547547 */ /* 0x000fea000b800000 */
[----:B------:R-:W2:Y:S01]  /*12a0*/  LDC.64 R4, c[0x0][0x390] ;  /* 0x0000e400ff047b82 */ /* 0x000ea20000000a00 */
[----:B01-3--:R-:W-:-:S07]  /*12b0*/  IMAD R3, R27, UR5, R10 ;  /* 0x000000051b037c24 */ /* 0x00bfce000f8e020a */
[----:B------:R-:W0:Y:S01]  /*12c0*/  LDC.64 R6, c[0x0][0x3b0] ;  /* 0x0000ec00ff067b82 */ /* 0x000e220000000a00 */
[----:B--2---:R-:W-:-:S06]  /*12d0*/  IMAD.WIDE R4, R3, 0x4, R4 ;  /* 0x0000000403047825 */ /* 0x004fcc00078e0204 */
[----:B------:R-:W2:Y:S01]  /*12e0*/  LDG.E R5, desc[UR12][R4.64] ;  /* 0x0000000c04057981 */ /* 0x000ea2000c1e1900 */
[----:B------:R-:W1:Y:S01]  /*12f0*/  MUFU.RCP R3, R2 ;  /* 0x0000000200037308 */ /* 0x000e620000001000 */
[----:B------:R-:W-:Y:S01]  /*1300*/  BSSY.RECONVERGENT B2, `(.L_x_34) ;  /* 0x000000d000027945 */ /* 0x000fe20003800200 */
[----:B0-----:R-:W-:-:S04]  /*1310*/  IMAD.WIDE.U32 R10, R10, 0x4, R6 ;  /* 0x000000040a0a7825 */ /* 0x001fc800078e0006 */
[----:B-1----:R-:W-:-:S04]  /*1320*/  FFMA R8, -R2, R3, 1 ;  /* 0x3f80000002087423 */ /* 0x002fc80000000103 */
[----:B------:R-:W-:Y:S01]  /*1330*/  FFMA R3, R3, R8, R3 ;  /* 0x0000000803037223 */ /* 0x000fe20000000003 */
[----:B--2---:R-:W-:-:S04]  /*1340*/  FMUL R13, R0, R5 ;  /* 0x00000005000d7220 */ /* 0x004fc80000400000 */
        /* <DEDUP_REMOVED lines=8> */
.L_x_35:
[----:B------:R-:W-:Y:S05]  /*13d0*/  BSYNC.RECONVERGENT B2 ;  /* 0x0000000000027941 */ /* 0x000fea0003800200 */
.L_x_34:
[----:B------:R2:W-:Y:S02]  /*13e0*/  REDG.E.ADD.F32.FTZ.RN.STRONG.GPU desc[UR12][R10.64], R3 ;  /* 0x000000030a0079a6 */ /* 0x0005e4000c12f30c */
.L_x_1:
[----:B------:R-:W4:Y:S01]  /*13f0*/  LDCU UR4, c[0x0][0x3c8] ;  /* 0x00007900ff0477ac */ /* 0x000f220008000800 */
[----:B------:R-:W5:Y:S01]  /*1400*/  LDC R4, c[0x0][0x3d0] ;  /* 0x0000f400ff047b82 */ /* 0x000f620000000800 */
[----:B------:R-:W-:Y:S01]  /*1410*/  BSSY.RECONVERGENT B2, `(.L_x_36) ;  /* 0x000000e000027945 */ /* 0x000fe20003800200 */
[----:B----4-:R-:W-:-:S04]  /*1420*/  I2FP.F32.S32 R2, UR4 ;  /* 0x0000000400027c45 */ /* 0x010fc80008201400 */
[----:B0123--:R-:W0:Y:S01]  /*1430*/  MUFU.RCP R3, R2 ;  /* 0x0000000200037308 */ /* 0x00fe220000001000 */
[----:B-----5:R-:W-:-:S07]  /*1440*/  ISETP.GE.AND P2, PT, R4, 0x1, PT ;  /* 0x000000010400780c */ /* 0x020fce0003f46270 */
[----:B------:R-:W1:Y:S01]  /*1450*/  FCHK P0, R0, R2 ;  /* 0x0000000200007302 */ /* 0x000e620000000000 */
[----:B0-----:R-:W-:-:S04]  /*1460*/  FFMA R6, -R2, R3, 1 ;  /* 0x3f80000002067423 */ /* 0x001fc80000000103 */
[----:B------:R-:W-:-:S04]  /*1470*/  FFMA R6, R3, R6, R3 ;  /* 0x0000000603067223 */ /* 0x000fc80000000003 */
[----:B------:R-:W-:-:S04]  /*1480*/  FFMA R3, R0, R6, RZ ;  /* 0x0000000600037223 */ /* 0x000fc800000000ff */
[----:B------:R-:W-:-:S04]  /*1490*/  FFMA R4, -R2, R3, R0 ;  /* 0x0000000302047223 */ /* 0x000fc80000000100 */
[----:B------:R-:W-:Y:S01]  /*14a0*/  FFMA R3, R6, R4, R3 ;  /* 0x0000000406037223 */ /* 0x000fe20000000003 */
[----:B-1----:R-:W-:Y:S06]  /*14b0*/  @!P0 BRA `(.L_x_37) ;  /* 0x00000000000c8947 */ /* 0x002fec0003800000 */
[----:B------:R-:W-:Y:S02]  /*14c0*/  MOV R3, R0 ;  /* 0x0000000000037202 */ /* 0x000fe40000000f00 */
[----:B------:R-:W-:-:S07]  /*14d0*/  MOV R28, 0x14f0 ;  /* 0x000014f0001c7802 */ /* 0x000fce0000000f00 */
[----:B------:R-:W-:Y:S05]  /*14e0*/  CALL.REL.NOINC `($__internal_0_$__cuda_sm3x_div_rn_noftz_f32_slowpath) ;  /* 0x00000030006c7944 */ /* 0x000fea0003c00000 */
.L_x_37:
[----:B------:R-:W-:Y:S05]  /*14f0*/  BSYNC.RECONVERGENT B2 ;  /* 0x0000000000027941 */ /* 0x000fea0003800200 */
.L_x_36:
[----:B------:R-:W0:Y:S02]  /*1500*/  LDC.64 R4, c[0x0][0x3b8] ;  /* 0x0000ee00ff047b82 */ /* 0x000e240000000a00 */
[----:B0-----:R0:W-:Y:S01]  /*1510*/  REDG.E.ADD.F32.FTZ.RN.STRONG.GPU desc[UR12][R4.64], R3 ;  /* 0x00000003040079a6 */ /* 0x0011e2000c12f30c */
[----:B------:R-:W-:Y:S05]  /*1520*/  @!P2 EXIT ;  /* 0x000000000000a94d */ /* 0x000fea0003800000 */
[----:B------:R-:W1:Y:S02]  /*1530*/  LDCU UR4, c[0x0][0x3cc] ;  /* 0x00007980ff0477ac */ /* 0x000e640008000800 */
[----:B-1----:R-:W-:-:S09]  /*1540*/  UISETP.GE.AND UP0, UPT, UR4, 0x1, UPT ;  /* 0x000000010400788c */ /* 0x002fd2000bf06270 */
[----:B------:R-:W-:Y:S05]  /*1550*/  BRA.U !UP0, `(.L_x_38) ;  /* 0x0000001908887547 */ /* 0x000fea000b800000 */
[----:B------:R-:W1:Y:S01]  /*1560*/  LDC R25, c[0x0][0x3d0] ;  /* 0x0000f400ff197b82 */ /* 0x000e620000000800 */
[----:B------:R-:W-:Y:S02]  /*1570*/  ULOP3.LUT UR6, UR4, 0x7ffffff8, URZ, 0xc0, !UPT ;  /* 0x7ffffff804067892 */ /* 0x000fe4000f8ec0ff */
[----:B------:R-:W-:Y:S01]  /*1580*/  IMAD R26, R27, UR4, RZ ;  /* 0x000000041b1a7c24 */ /* 0x000fe2000f8e02ff */
[----:B------:R-:W-:Y:S02]  /*1590*/  ULOP3.LUT UR14, UR4, 0x7, URZ, 0xc0, !UPT ;  /* 0x00000007040e7892 */ /* 0x000fe4000f8ec0ff */
[----:B------:R-:W-:Y:S01]  /*15a0*/  UIADD3 UR7, UPT, UPT, -UR6, URZ, URZ ;  /* 0x000000ff06077290 */ /* 0x000fe2000fffe1ff */
[----:B------:R-:W-:Y:S01]  /*15b0*/  UMOV UR4, URZ ;  /* 0x000000ff00047c82 */ /* 0x000fe20008000000 */
[----:B-1----:R-:W-:-:S10]  /*15c0*/  SHF.L.U32 R25, R25, 0x3, RZ ;  /* 0x0000000319197819 */ /* 0x002fd400000006ff */
.L_x_76:
[----:B------:R-:W1:Y:S01]  /*15d0*/  LDCU.64 UR8, c[0x0][0x3c0] ;  /* 0x00007800ff0877ac */ /* 0x000e620008000a00 */
[----:B0-----:R-:W0:Y:S01]  /*15e0*/  LDC.64 R4, c[0x0][0x390] ;  /* 0x0000e400ff047b82 */ /* 0x001e220000000a00 */
[----:B------:R-:W2:Y:S01]  /*15f0*/  LDCU UR10, c[0x0][0x3d0] ;  /* 0x00007a00ff0a77ac */ /* 0x000ea20008000800 */
[----:B------:R-:W3:Y:S01]  /*1600*/  LDCU UR5, c[0x0][0x3cc] ;  /* 0x00007980ff0577ac */ /* 0x000ee20008000800 */
[----:B-1----:R-:W-:Y:S01]  /*1610*/  UIMAD.WIDE.U32 UR8, UR4, 0x4, UR8 ;  /* 0x00000004040878a5 */ /* 0x002fe2000f8e0008 */
[----:B--2---:R-:W-:-:S05]  /*1620*/  MOV R6, UR10 ;  /* 0x0000000a00067c02 */ /* 0x004fca0008000f00 */
[----:B------:R-:W-:Y:S01]  /*1630*/  MOV R7, UR9 ;  /* 0x0000000900077c02 */ /* 0x000fe20008000f00 */
[----:B------:R-:W-:Y:S01]  /*1640*/  IMAD R3, R27, R6, UR4 ;  /* 0x000000041b037e24 */ /* 0x000fe2000f8e0206 */
[----:B------:R-:W-:-:S03]  /*1650*/  MOV R6, UR8 ;  /* 0x0000000800067c02 */ /* 0x000fc60008000f00 */
[----:B0-----:R-:W-:Y:S02]  /*1660*/  IMAD.WIDE R4, R3, 0x4, R4 ;  /* 0x0000000403047825 */ /* 0x001fe400078e0204 */
[----:B------:R-:W2:Y:S04]  /*1670*/  LDG.E R7, desc[UR12][R6.64] ;  /* 0x0000000c06077981 */ /* 0x000ea8000c1e1900 */
[----:B------:R-:W4:Y:S01]  /*1680*/  LDG.E R4, desc[UR12][R4.64] ;  /* 0x0000000c04047981 */ /* 0x000f22000c1e1900 */
[----:B---3--:R-:W-:-:S03]  /*1690*/  UISETP.GE.U32.AND UP0, UPT, UR5, 0x8, UPT ;  /* 0x000000080500788c */ /* 0x008fc6000bf06070 */
[----:B------:R-:W-:Y:S01]  /*16a0*/  UMOV UR5, URZ ;  /* 0x000000ff00057c82 */ /* 0x000fe20008000000 */
[----:B--2---:R-:W-:-:S04]  /*16b0*/  FMUL R3, R0, R7 ;  /* 0x0000000700037220 */ /* 0x004fc80000400000 */
[C---:B----4-:R-:W-:Y:S01]  /*16c0*/  FMUL R3, R4.reuse, R3 ;  /* 0x0000000304037220 */ /* 0x050fe20000400000 */
[----:B------:R-:W-:-:S04]  /*16d0*/  FADD R24, -R4, 1 ;  /* 0x3f80000004187421 */ /* 0x000fc80000000100 */
[----:B------:R-:W-:Y:S01]  /*16e0*/  FMUL R24, R3, R24 ;  /* 0x0000001803187220 */ /* 0x000fe20000400000 */
[----:B------:R-:W-:Y:S06]  /*16f0*/  BRA.U !UP0, `(.L_x_39) ;  /* 0x0000000908e07547 */ /* 0x000fec000b800000 */
[----:B------:R-:W0:Y:S01]  /*1700*/  LDCU.64 UR8, c[0x0][0x3a0] ;  /* 0x00007400ff0877ac */ /* 0x000e220008000a00 */
[----:B------:R-:W-:Y:S01]  /*1710*/  MOV R15, R26 ;  /* 0x0000001a000f7202 */ /* 0x000fe20000000f00 */
[----:B------:R-:W-:Y:S02]  /*1720*/  UIMAD UR11, UR10, 0x7, UR4 ;  /* 0x000000070a0b78a4 */ /* 0x000fe4000f8e0204 */
[----:B------:R-:W-:Y:S02]  /*1730*/  UIMAD UR15, UR10, 0x6, UR4 ;  /* 0x000000060a0f78a4 */ /* 0x000fe4000f8e0204 */
[----:B------:R-:W-:Y:S02]  /*1740*/  UIMAD UR16, UR10, 0x5, UR4 ;  /* 0x000000050a1078a4 */ /* 0x000fe4000f8e0204 */
[----:B------:R-:W-:Y:S01]  /*1750*/  ULEA UR17, UR10, UR4, 0x2 ;  /* 0x000000040a117291 */ /* 0x000fe2000f8e10ff */
[----:B------:R-:W-:Y:S01]  /*1760*/  MOV R14, UR11 ;  /* 0x0000000b000e7c02 */ /* 0x000fe20008000f00 */
[----:B------:R-:W-:Y:S01]  /*1770*/  UIMAD UR18, UR10, 0x3, UR4 ;  /* 0x000000030a1278a4 */ /* 0x000fe2000f8e0204 */
[----:B------:R-:W-:Y:S01]  /*1780*/  MOV R13, UR15 ;  /* 0x0000000f000d7c02 */ /* 0x000fe20008000f00 */
[----:B------:R-:W-:Y:S01]  /*1790*/  ULEA UR19, UR10, UR4, 0x1 ;  /* 0x000000040a137291 */ /* 0x000fe2000f8e08ff */
[----:B------:R-:W-:Y:S01]  /*17a0*/  MOV R12, UR16 ;  /* 0x00000010000c7c02 */ /* 0x000fe20008000f00 */
[----:B------:R-:W-:Y:S01]  /*17b0*/  UIADD3 UR5, UPT, UPT, UR4, UR10, URZ ;  /* 0x0000000a04057290 */ /* 0x000fe2000fffe0ff */
[----:B------:R-:W-:Y:S01]  /*17c0*/  MOV R11, UR17 ;  /* 0x00000011000b7c02 */ /* 0x000fe20008000f00 */
[----:B0-----:R-:W-:Y:S01]  /*17d0*/  UIMAD.WIDE.U32 UR8, UR4, 0x4, UR8 ;  /* 0x00000004040878a5 */ /* 0x001fe2000f8e0008 */
[----:B------:R-:W-:-:S02]  /*17e0*/  MOV R10, UR18 ;  /* 0x00000012000a7c02 */ /* 0x000fc40008000f00 */
[----:B------:R-:W-:Y:S02]  /*17f0*/  MOV R9, UR19 ;  /* 0x0000001300097c02 */ /* 0x000fe40008000f00 */
[----:B------:R-:W-:Y:S01]  /*1800*/  MOV R8, UR5 ;  /* 0x0000000500087c02 */ /* 0x000fe20008000f00 */
[----:B------:R-:W-:Y:S01]  /*1810*/  UMOV UR5, UR7 ;  /* 0x0000000700057c82 */ /* 0x000fe20008000000 */
[----:B------:R-:W-:Y:S02]  /*1820*/  MOV R18, UR8 ;  /* 0x0000000800127c02 */ /* 0x000fe40008000f00 */
[----:B------:R-:W-:-:S07]  /*1830*/  MOV R19, UR9 ;  /* 0x0000000900137c02 */ /* 0x000fce0008000f00 */
.L_x_56:
[----:B------:R-:W0:Y:S02]  /*1840*/  LDC.64 R16, c[0x0][0x380] ;  /* 0x0000e000ff107b82 */ /* 0x000e240000000a00 */
[----:B0-----:R-:W-:-:S05]  /*1850*/  IMAD.WIDE R16, R15, 0x4, R16 ;  /* 0x000000040f107825 */ /* 0x001fca00078e0210 */
[----:B------:R-:W2:Y:S01]  /*1860*/  LDG.E R3, desc[UR12][R16.64] ;  /* 0x0000000c10037981 */ /* 0x000ea2000c1e1900 */
[----:B------:R-:W0:Y:S01]  /*1870*/  MUFU.RCP R5, R2 ;  /* 0x0000000200057308 */ /* 0x000e220000001000 */
[----:B------:R-:W-:Y:S01]  /*1880*/  BSSY.RECONVERGENT B2, `(.L_x_40) ;  /* 0x000000d000027945 */ /* 0x000fe20003800200 */
[----:B0-----:R-:W-:Y:S01]  /*1890*/  FFMA R4, -R2, R5, 1 ;  /* 0x3f80000002047423 */ /* 0x001fe20000000105 */
[----:B--2---:R-:W-:-:S03]  /*18a0*/  FMUL R7, R24, R3 ;  /* 0x0000000318077220 */ /* 0x004fc60000400000 */
[----:B------:R-:W-:Y:S02]  /*18b0*/  FFMA R3, R5, R4, R5 ;  /* 0x0000000405037223 */ /* 0x000fe40000000005 */
[----:B------:R-:W0:Y:S02]  /*18c0*/  FCHK P0, R7, R2 ;  /* 0x0000000207007302 */ /* 0x000e240000000000 */
        /* <DEDUP_REMOVED lines=8> */
.L_x_41:
[----:B------:R-:W-:Y:S05]  /*1950*/  BSYNC.RECONVERGENT B2 ;  /* 0x0000000000027941 */ /* 0x000fea0003800200 */
.L_x_40:
[----:B------:R0:W-:Y:S01]  /*1960*/  REDG.E.ADD.F32.FTZ.RN.STRONG.GPU desc[UR12][R18.64], R5 ;  /* 0x00000005120079a6 */ /* 0x0001e2000c12f30c */
[----:B------:R-:W1:Y:S01]  /*1970*/  MUFU.RCP R7, R2 ;  /* 0x0000000200077308 */ /* 0x000e620000001000 */
[----:B------:R-:W2:Y:S02]  /*1980*/  LDC.64 R22, c[0x0][0x3a0] ;  /* 0x0000e800ff167b82 */ /* 0x000ea40000000a00 */
[----:B------:R-:W3:Y:S01]  /*1990*/  LDG.E R3, desc[UR12][R16.64+0x4] ;  /* 0x0000040c10037981 */ /* 0x000ee2000c1e1900 */
[----:B------:R-:W-:Y:S01]  /*19a0*/  BSSY.RECONVERGENT B2, `(.L_x_42) ;  /* 0x000000e000027945 */ /* 0x000fe20003800200 */
[----:B-1----:R-:W-:Y:S01]  /*19b0*/  FFMA R4, -R2, R7, 1 ;  /* 0x3f80000002047423 */ /* 0x002fe20000000107 */
[----:B--2---:R-:W-:-:S04]  /*19c0*/  IMAD.WIDE.U32 R22, R8, 0x4, R22 ;  /* 0x0000000408167825 */ /* 0x004fc800078e0016 */
[----:B---3--:R-:W-:Y:S01]  /*19d0*/  FMUL R21, R24, R3 ;  /* 0x0000000318157220 */ /* 0x008fe20000400000 */
[----:B------:R-:W-:-:S03]  /*19e0*/  FFMA R3, R7, R4, R7 ;  /* 0x0000000407037223 */ /* 0x000fc60000000007 */
        /* <DEDUP_REMOVED lines=9> */
.L_x_43:
[----:B------:R-:W-:Y:S05]  /*1a80*/  BSYNC.RECONVERGENT B2 ;  /* 0x0000000000027941 */ /* 0x000fea0003800200 */
.L_x_42:
        /* <DEDUP_REMOVED lines=18> */
.L_x_45:
[----:B------:R-:W-:Y:S05]  /*1bb0*/  BSYNC.RECONVERGENT B2 ;  /* 0x0000000000027941 */ /* 0x000fea0003800200 */
.L_x_44:
        /* <DEDUP_REMOVED lines=18> */
.L_x_47:
[----:B------:R-:W-:Y:S05]  /*1ce0*/  BSYNC.RECONVERGENT B2 ;  /* 0x0000000000027941 */ /* 0x000fea0003800200 */
.L_x_46:
        /* <DEDUP_REMOVED lines=18> */
.L_x_49:
[----:B------:R-:W-:Y:S05]  /*1e10*/  BSYNC.RECONVERGENT B2 ;  /* 0x0000000000027941 */ /* 0x000fea0003800200 */
.L_x_48:
        /* <DEDUP_REMOVED lines=18> */
.L_x_51:
[----:B------:R-:W-:Y:S05]  /*1f40*/  BSYNC.RECONVERGENT B2 ;  /* 0x0000000000027941 */ /* 0x000fea0003800200 */
.L_x_50:
        /* <DEDUP_REMOVED lines=18> */
.L_x_53:
[----:B------:R-:W-:Y:S05]  /*2070*/  BSYNC.RECONVERGENT B2 ;  /* 0x0000000000027941 */ /* 0x000fea0003800200 */
.L_x_52:
[----:B------:R0:W-:Y:S01]  /*2080*/  REDG.E.ADD.F32.FTZ.RN.STRONG.GPU desc[UR12][R20.64], R5 ;  /* 0x00000005140079a6 */ /* 0x0001e2000c12f30c */
[----:B------:R-:W1:Y:S01]  /*2090*/  MUFU.RCP R3, R2 ;  /* 0x0000000200037308 */ /* 0x000e620000001000 */
[----:B------:R-:W2:Y:S02]  /*20a0*/  LDC.64 R22, c[0x0][0x3a0] ;  /* 0x0000e800ff167b82 */ /* 0x000ea40000000a00 */
[----:B------:R-:W3:Y:S01]  /*20b0*/  LDG.E R17, desc[UR12][R16.64+0x1c] ;  /* 0x00001c0c10117981 */ /* 0x000ee2000c1e1900 */
[----:B------:R-:W-:Y:S01]  /*20c0*/  BSSY.RECONVERGENT B2, `(.L_x_54) ;  /* 0x000000d000027945 */ /* 0x000fe20003800200 */
[----:B-1----:R-:W-:-:S04]  /*20d0*/  FFMA R4, -R2, R3, 1 ;  /* 0x3f80000002047423 */ /* 0x002fc80000000103 */
[----:B------:R-:W-:Y:S01]  /*20e0*/  FFMA R3, R3, R4, R3 ;  /* 0x0000000403037223 */ /* 0x000fe20000000003 */
[----:B--2---:R-:W-:-:S04]  /*20f0*/  IMAD.WIDE.U32 R22, R14, 0x4, R22 ;  /* 0x000000040e167825 */ /* 0x004fc800078e0016 */
[----:B---3--:R-:W-:-:S04]  /*2100*/  FMUL R29, R24, R17 ;  /* 0x00000011181d7220 */ /* 0x008fc80000400000 */
        /* <DEDUP_REMOVED lines=8> */
.L_x_55:
[----:B------:R-:W-:Y:S05]  /*2190*/  BSYNC.RECONVERGENT B2 ;  /* 0x0000000000027941 */ /* 0x000fea0003800200 */
.L_x_54:
[----:B------:R0:W-:Y:S01]  /*21a0*/  REDG.E.ADD.F32.FTZ.RN.STRONG.GPU desc[UR12][R22.64], R3 ;  /* 0x00000003160079a6 */ /* 0x0001e2000c12f30c */
[----:B------:R-:W-:Y:S01]  /*21b0*/  UIADD3 UR5, UPT, UPT, UR5, 0x8, URZ ;  /* 0x0000000805057890 */ /* 0x000fe2000fffe0ff */
[C---:B------:R-:W-:Y:S01]  /*21c0*/  IMAD.WIDE.U32 R18, R25.reuse, 0x4, R18 ;  /* 0x0000000419127825 */ /* 0x040fe200078e0012 */
[C---:B------:R-:W-:Y:S02]  /*21d0*/  IADD3 R14, PT, PT, R25.reuse, R14, RZ ;  /* 0x0000000e190e7210 */ /* 0x040fe40007ffe0ff */
[----:B------:R-:W-:Y:S01]  /*21e0*/  UISETP.NE.AND UP0, UPT, UR5, URZ, UPT ;  /* 0x000000ff0500728c */ /* 0x000fe2000bf05270 */
[C---:B------:R-:W-:Y:S02]  /*21f0*/  IADD3 R13, PT, PT, R25.reuse, R13, RZ ;  /* 0x0000000d190d7210 */ /* 0x040fe40007ffe0ff */
[C---:B------:R-:W-:Y:S02]  /*2200*/  IADD3 R12, PT, PT, R25.reuse, R12, RZ ;  /* 0x0000000c190c7210 */ /* 0x040fe40007ffe0ff */
[----:B------:R-:W-:-:S02]  /*2210*/  IADD3 R11, PT, PT, R25, R11, RZ ;  /* 0x0000000b190b7210 */ /* 0x000fc40007ffe0ff */
[C---:B------:R-:W-:Y:S02]  /*2220*/  IADD3 R10, PT, PT, R25.reuse, R10, RZ ;  /* 0x0000000a190a7210 */ /* 0x040fe40007ffe0ff */
[----:B------:R-:W-:Y:S02]  /*2230*/  IADD3 R9, PT, PT, R25, R9, RZ ;  /* 0x0000000919097210 */ /* 0x000fe40007ffe0ff */
[----:B------:R-:W-:Y:S02]  /*2240*/  IADD3 R15, PT, PT, R15, 0x8, RZ ;  /* 0x000000080f0f7810 */ /* 0x000fe40007ffe0ff */
[----:B------:R-:W-:Y:S01]  /*2250*/  IADD3 R8, PT, PT, R25, R8, RZ ;  /* 0x0000000819087210 */ /* 0x000fe20007ffe0ff */
[----:B0-----:R-:W-:Y:S06]  /*2260*/  BRA.U UP0, `(.L_x_56) ;  /* 0xfffffff500747547 */ /* 0x001fec000b83ffff */
[----:B------:R-:W-:-:S05]  /*2270*/  UMOV UR5, UR6 ;  /* 0x0000000600057c82 */ /* 0x000fca0008000000 */
.L_x_39:
[----:B------:R-:W-:-:S09]  /*2280*/  UISETP.NE.AND UP0, UPT, UR14, URZ, UPT ;  /* 0x000000ff0e00728c */ /* 0x000fd2000bf05270 */
[----:B------:R-:W-:Y:S05]  /*2290*/  BRA.U !UP0, `(.L_x_57) ;  /* 0x0000000908d47547 */ /* 0x000fea000b800000 */
[----:B------:R-:W-:-:S04]  /*22a0*/  UIADD3 UR8, UPT, UPT, UR14, -0x1, URZ ;  /* 0xffffffff0e087890 */ /* 0x000fc8000fffe0ff */
[----:B------:R-:W-:-:S09]  /*22b0*/  UISETP.GE.U32.AND UP0, UPT, UR8, 0x3, UPT ;  /* 0x000000030800788c */ /* 0x000fd2000bf06070 */
[----:B------:R-:W-:Y:S05]  /*22c0*/  BRA.U !UP0, `(.L_x_58) ;  /* 0x00000005087c7547 */ /* 0x000fea000b800000 */
[----:B------:R-:W0:Y:S01]  /*22d0*/  LDC.64 R8, c[0x0][0x380] ;  /* 0x0000e000ff087b82 */ /* 0x000e220000000a00 */
[----:B------:R-:W-:Y:S01]  /*22e0*/  IADD3 R3, PT, PT, R26, UR5, RZ ;  /* 0x000000051a037c10 */ /* 0x000fe2000fffe0ff */
[----:B------:R-:W1:Y:S01]  /*22f0*/  MUFU.RCP R5, R2 ;  /* 0x0000000200057308 */ /* 0x000e620000001000 */
[----:B------:R-:W2:Y:S01]  /*2300*/  LDCU UR10, c[0x0][0x3d0] ;  /* 0x00007a00ff0a77ac */ /* 0x000ea20008000800 */
[----:B------:R-:W3:Y:S02]  /*2310*/  LDCU.64 UR8, c[0x0][0x3a0] ;  /* 0x00007400ff0877ac */ /* 0x000ee40008000a00 */
[----:B0-----:R-:W-:-:S05]  /*2320*/  IMAD.WIDE R8, R3, 0x4, R8 ;  /* 0x0000000403087825 */ /* 0x001fca00078e0208 */
[----:B------:R-:W4:Y:S01]  /*2330*/  LDG.E R3, desc[UR12][R8.64] ;  /* 0x0000000c08037981 */ /* 0x000f22000c1e1900 */
[----:B-1----:R-:W-:Y:S01]  /*2340*/  FFMA R4, -R2, R5, 1 ;  /* 0x3f80000002047423 */ /* 0x002fe20000000105 */
[----:B--2---:R-:W-:Y:S01]  /*2350*/  UIMAD UR10, UR5, UR10, UR4 ;  /* 0x0000000a050a72a4 */ /* 0x004fe2000f8e0204 */
[----:B------:R-:W-:Y:S03]  /*2360*/  BSSY.RECONVERGENT B2, `(.L_x_59) ;  /* 0x000000d000027945 */ /* 0x000fe60003800200 */
[----:B---3--:R-:W-:Y:S01]  /*2370*/  UIMAD.WIDE.U32 UR8, UR10, 0x4, UR8 ;  /* 0x000000040a0878a5 */ /* 0x008fe2000f8e0008 */
[----:B----4-:R-:W-:Y:S01]  /*2380*/  FMUL R11, R24, R3 ;  /* 0x00000003180b7220 */ /* 0x010fe20000400000 */
        /* <DEDUP_REMOVED lines=10> */
.L_x_60:
[----:B------:R-:W-:Y:S05]  /*2430*/  BSYNC.RECONVERGENT B2 ;  /* 0x0000000000027941 */ /* 0x000fea0003800200 */
.L_x_59:
[----:B------:R-:W-:Y:S02]  /*2440*/  MOV R4, UR8 ;  /* 0x0000000800047c02 */ /* 0x000fe40008000f00 */
[----:B------:R-:W-:Y:S01]  /*2450*/  MOV R5, UR9 ;  /* 0x0000000900057c02 */ /* 0x000fe20008000f00 */
[----:B------:R-:W0:Y:S01]  /*2460*/  MUFU.RCP R13, R2 ;  /* 0x00000002000d7308 */ /* 0x000e220000001000 */
[----:B------:R-:W1:Y:S03]  /*2470*/  LDCU UR11, c[0x0][0x3d0] ;  /* 0x00007a00ff0b77ac */ /* 0x000e660008000800 */
[----:B------:R2:W-:Y:S01]  /*2480*/  REDG.E.ADD.F32.FTZ.RN.STRONG.GPU desc[UR12][R4.64], R7 ;  /* 0x00000007040079a6 */ /* 0x0005e2000c12f30c */
[----:B------:R-:W3:Y:S03]  /*2490*/  LDCU.64 UR8, c[0x0][0x3a0] ;  /* 0x00007400ff0877ac */ /* 0x000ee60008000a00 */
[----:B------:R-:W4:Y:S01]  /*24a0*/  LDG.E R3, desc[UR12][R8.64+0x4] ;  /* 0x0000040c08037981 */ /* 0x000f22000c1e1900 */
[----:B------:R-:W-:Y:S01]  /*24b0*/  BSSY.RECONVERGENT B2, `(.L_x_61) ;  /* 0x000000f000027945 */ /* 0x000fe20003800200 */
[----:B0-----:R-:W-:Y:S01]  /*24c0*/  FFMA R6, -R2, R13, 1 ;  /* 0x3f80000002067423 */ /* 0x001fe2000000010d */
[----:B-1----:R-:W-:-:S04]  /*24d0*/  UIADD3 UR10, UPT, UPT, UR10, UR11, URZ ;  /* 0x0000000b0a0a7290 */ /* 0x002fc8000fffe0ff */
[----:B---3--:R-:W-:Y:S01]  /*24e0*/  UIMAD.WIDE.U32 UR8, UR10, 0x4, UR8 ;  /* 0x000000040a0878a5 */ /* 0x008fe2000f8e0008 */
[----:B----4-:R-:W-:Y:S01]  /*24f0*/  FMUL R11, R24, R3 ;  /* 0x00000003180b7220 */ /* 0x010fe20000400000 */
[----:B------:R-:W-:-:S03]  /*2500*/  FFMA R3, R13, R6, R13 ;  /* 0x000000060d037223 */ /* 0x000fc6000000000d */
[----:B------:R-:W0:Y:S01]  /*2510*/  FCHK P0, R11, R2 ;  /* 0x000000020b007302 */ /* 0x000e220000000000 */
[----:B------:R-:W-:-:S04]  /*2520*/  FFMA R6, R3, R11, RZ ;  /* 0x0000000b03067223 */ /* 0x000fc800000000ff */
[----:B--2---:R-:W-:-:S04]  /*2530*/  FFMA R5, -R2, R6, R11 ;  /* 0x0000000602057223 */ /* 0x004fc8000000010b */
[----:B------:R-:W-:Y:S01]  /*2540*/  FFMA R7, R3, R5, R6 ;  /* 0x0000000503077223 */ /* 0x000fe20000000006 */
[----:B0-----:R-:W-:Y:S06]  /*2550*/  @!P0 BRA `(.L_x_62) ;  /* 0x0000000000108947 */ /* 0x001fec0003800000 */
[----:B------:R-:W-:Y:S02]  /*2560*/  MOV R3, R11 ;  /* 0x0000000b00037202 */ /* 0x000fe40000000f00 */
[----:B------:R-:W-:-:S07]  /*2570*/  MOV R28, 0x2590 ;  /* 0x00002590001c7802 */ /* 0x000fce0000000f00 */
[----:B------:R-:W-:Y:S05]  /*2580*/  CALL.REL.NOINC `($__internal_0_$__cuda_sm3x_div_rn_noftz_f32_slowpath) ;  /* 0x0000002000447944 */ /* 0x000fea0003c00000 */
[----:B------:R-:W-:-:S07]  /*2590*/  MOV R7, R3 ;  /* 0x0000000300077202 */ /* 0x000fce0000000f00 */
.L_x_62:
[----:B------:R-:W-:Y:S05]  /*25a0*/  BSYNC.RECONVERGENT B2 ;  /* 0x0000000000027941 */ /* 0x000fea0003800200 */
.L_x_61:
        /* <DEDUP_REMOVED lines=22> */
.L_x_64:
[----:B------:R-:W-:Y:S05]  /*2710*/  BSYNC.RECONVERGENT B2 ;  /* 0x0000000000027941 */ /* 0x000fea0003800200 */
.L_x_63:
        /* <DEDUP_REMOVED lines=9> */
[----:B-1----:R-:W-:-:S03]  /*27b0*/  UIADD3 UR10, UPT, UPT, UR10, UR11, URZ ;  /* 0x0000000b0a0a7290 */ /* 0x002fc6000fffe0ff */
[----:B------:R-:W-:Y:S01]  /*27c0*/  FFMA R3, R3, R6, R3 ;  /* 0x0000000603037223 */ /* 0x000fe20000000003 */
[----:B---3--:R-:W-:Y:S01]  /*27d0*/  UIMAD.WIDE.U32 UR8, UR10, 0x4, UR8 ;  /* 0x000000040a0878a5 */ /* 0x008fe2000f8e0008 */
[----:B----4-:R-:W-:-:S04]  /*27e0*/  FMUL R11, R24, R9 ;  /* 0x00000009180b7220 */ /* 0x010fc80000400000 */
        /* <DEDUP_REMOVED lines=8> */
.L_x_66:
[----:B------:R-:W-:Y:S05]  /*2870*/  BSYNC.RECONVERGENT B2 ;  /* 0x0000000000027941 */ /* 0x000fea0003800200 */
.L_x_65:
[----:B------:R-:W-:Y:S02]  /*2880*/  MOV R4, UR8 ;  /* 0x0000000800047c02 */ /* 0x000fe40008000f00 */
[----:B------:R-:W-:-:S05]  /*2890*/  MOV R5, UR9 ;  /* 0x0000000900057c02 */ /* 0x000fca0008000f00 */
[----:B------:R0:W-:Y:S01]  /*28a0*/  REDG.E.ADD.F32.FTZ.RN.STRONG.GPU desc[UR12][R4.64], R3 ;  /* 0x00000003040079a6 */ /* 0x0001e2000c12f30c */
[----:B------:R-:W-:-:S12]  /*28b0*/  UIADD3 UR5, UPT, UPT, UR5, 0x4, URZ ;  /* 0x0000000405057890 */ /* 0x000fd8000fffe0ff */
.L_x_58:
[----:B------:R-:W1:Y:S02]  /*28c0*/  LDCU UR8, c[0x0][0x3cc] ;  /* 0x00007980ff0877ac */ /* 0x000e640008000800 */
[----:B-1----:R-:W-:-:S09]  /*28d0*/  ULOP3.LUT UP0, UR8, UR8, 0x3, URZ, 0xc0, !UPT ;  /* 0x0000000308087892 */ /* 0x002fd2000f80c0ff */
[----:B------:R-:W-:Y:S05]  /*28e0*/  BRA.U !UP0, `(.L_x_57) ;  /* 0x0000000508407547 */ /* 0x000fea000b800000 */
[----:B------:R-:W-:-:S09]  /*28f0*/  UISETP.NE.AND UP0, UPT, UR8, 0x1, UPT ;  /* 0x000000010800788c */ /* 0x000fd2000bf05270 */
[----:B------:R-:W-:Y:S05]  /*2900*/  BRA.U !UP0, `(.L_x_67) ;  /* 0x0000000108c47547 */ /* 0x000fea000b800000 */
[----:B------:R-:W1:Y:S01]  /*2910*/  LDC.64 R8, c[0x0][0x380] ;  /* 0x0000e000ff087b82 */ /* 0x000e620000000a00 */
[----:B0-----:R-:W-:Y:S01]  /*2920*/  IADD3 R3, PT, PT, R26, UR5, RZ ;  /* 0x000000051a037c10 */ /* 0x001fe2000fffe0ff */
[----:B------:R-:W0:Y:S01]  /*2930*/  MUFU.RCP R5, R2 ;  /* 0x0000000200057308 */ /* 0x000e220000001000 */
[----:B------:R-:W2:Y:S01]  /*2940*/  LDCU UR10, c[0x0][0x3d0] ;  /* 0x00007a00ff0a77ac */ /* 0x000ea20008000800 */
[----:B------:R-:W3:Y:S02]  /*2950*/  LDCU.64 UR8, c[0x0][0x3a0] ;  /* 0x00007400ff0877ac */ /* 0x000ee40008000a00 */
[----:B-1----:R-:W-:-:S05]  /*2960*/  IMAD.WIDE R8, R3, 0x4, R8 ;  /* 0x0000000403087825 */ /* 0x002fca00078e0208 */
[----:B------:R-:W4:Y:S01]  /*2970*/  LDG.E R3, desc[UR12][R8.64] ;  /* 0x0000000c08037981 */ /* 0x000f22000c1e1900 */
[----:B0-----:R-:W-:Y:S01]  /*2980*/  FFMA R4, -R2, R5, 1 ;  /* 0x3f80000002047423 */ /* 0x001fe20000000105 */
        /* <DEDUP_REMOVED lines=14> */
.L_x_69:
[----:B------:R-:W-:Y:S05]  /*2a70*/  BSYNC.RECONVERGENT B2 ;  /* 0x0000000000027941 */ /* 0x000fea0003800200 */
.L_x_68:
        /* <DEDUP_REMOVED lines=21> */
.L_x_71:
[----:B------:R-:W-:Y:S05]  /*2bd0*/  BSYNC.RECONVERGENT B2 ;  /* 0x0000000000027941 */ /* 0x000fea0003800200 */
.L_x_70:
[----:B------:R-:W-:Y:S02]  /*2be0*/  MOV R4, UR8 ;  /* 0x0000000800047c02 */ /* 0x000fe40008000f00 */
[----:B------:R-:W-:-:S05]  /*2bf0*/  MOV R5, UR9 ;  /* 0x0000000900057c02 */ /* 0x000fca0008000f00 */
[----:B------:R1:W-:Y:S01]  /*2c00*/  REDG.E.ADD.F32.FTZ.RN.STRONG.GPU desc[UR12][R4.64], R3 ;  /* 0x00000003040079a6 */ /* 0x0003e2000c12f30c */
[----:B------:R-:W-:-:S12]  /*2c10*/  UIADD3 UR5, UPT, UPT, UR5, 0x2, URZ ;  /* 0x0000000205057890 */ /* 0x000fd8000fffe0ff */
.L_x_67:
[----:B------:R-:W2:Y:S02]  /*2c20*/  LDCU UR8, c[0x0][0x3cc] ;  /* 0x00007980ff0877ac */ /* 0x000ea40008000800 */
[----:B--2---:R-:W-:-:S04]  /*2c30*/  ULOP3.LUT UR8, UR8, 0x1, URZ, 0xc0, !UPT ;  /* 0x0000000108087892 */ /* 0x004fc8000f8ec0ff */
[----:B------:R-:W-:-:S09]  /*2c40*/  UISETP.NE.U32.AND UP0, UPT, UR8, 0x1, UPT ;  /* 0x000000010800788c */ /* 0x000fd2000bf05070 */
[----:B------:R-:W-:Y:S05]  /*2c50*/  BRA.U UP0, `(.L_x_57) ;  /* 0x0000000100647547 */ /* 0x000fea000b800000 */
[----:B01----:R-:W0:Y:S01]  /*2c60*/  LDC.64 R4, c[0x0][0x380] ;  /* 0x0000e000ff047b82 */ /* 0x003e220000000a00 */
[----:B------:R-:W-:Y:S01]  /*2c70*/  IADD3 R3, PT, PT, R26, UR5, RZ ;  /* 0x000000051a037c10 */ /* 0x000fe2000fffe0ff */
[----:B------:R-:W1:Y:S01]  /*2c80*/  LDCU UR10, c[0x0][0x3d0] ;  /* 0x00007a00ff0a77ac */ /* 0x000e620008000800 */
[----:B------:R-:W2:Y:S03]  /*2c90*/  LDCU.64 UR8, c[0x0][0x3a0] ;  /* 0x00007400ff0877ac */ /* 0x000ea60008000a00 */
[----:B0-----:R-:W-:-:S06]  /*2ca0*/  IMAD.WIDE R4, R3, 0x4, R4 ;  /* 0x0000000403047825 */ /* 0x001fcc00078e0204 */
[----:B------:R-:W3:Y:S01]  /*2cb0*/  LDG.E R5, desc[UR12][R4.64] ;  /* 0x0000000c04057981 */ /* 0x000ee2000c1e1900 */
[----:B------:R-:W0:Y:S01]  /*2cc0*/  MUFU.RCP R3, R2 ;  /* 0x0000000200037308 */ /* 0x000e220000001000 */
[----:B-1----:R-:W-:Y:S01]  /*2cd0*/  UIMAD UR5, UR5, UR10, UR4 ;  /* 0x0000000a050572a4 */ /* 0x002fe2000f8e0204 */
[----:B------:R-:W-:Y:S03]  /*2ce0*/  BSSY.RECONVERGENT B2, `(.L_x_72) ;  /* 0x000000d000027945 */ /* 0x000fe60003800200 */
[----:B--2---:R-:W-:Y:S01]  /*2cf0*/  UIMAD.WIDE.U32 UR8, UR5, 0x4, UR8 ;  /* 0x00000004050878a5 */ /* 0x004fe2000f8e0008 */
        /* <DEDUP_REMOVED lines=11> */
.L_x_73:
[----:B------:R-:W-:Y:S05]  /*2db0*/  BSYNC.RECONVERGENT B2 ;  /* 0x0000000000027941 */ /* 0x000fea0003800200 */
.L_x_72:
[----:B------:R-:W-:Y:S02]  /*2dc0*/  MOV R4, UR8 ;  /* 0x0000000800047c02 */ /* 0x000fe40008000f00 */
[----:B------:R-:W-:-:S05]  /*2dd0*/  MOV R5, UR9 ;  /* 0x0000000900057c02 */ /* 0x000fca0008000f00 */
[----:B------:R2:W-:Y:S02]  /*2de0*/  REDG.E.ADD.F32.FTZ.RN.STRONG.GPU desc[UR12][R4.64], R3 ;  /* 0x00000003040079a6 */ /* 0x0005e4000c12f30c */
.L_x_57:
[----:B012---:R-:W0:Y:S01]  /*2df0*/  MUFU.RCP R3, R2 ;  /* 0x0000000200037308 */ /* 0x007e220000001000 */
[----:B------:R-:W1:Y:S01]  /*2e00*/  LDCU.64 UR8, c[0x0][0x3a8] ;  /* 0x00007500ff0877ac */ /* 0x000e620008000a00 */
[----:B------:R-:W-:Y:S06]  /*2e10*/  BSSY.RECONVERGENT B2, `(.L_x_74) ;  /* 0x000000c000027945 */ /* 0x000fec0003800200 */
[----:B------:R-:W2:Y:S01]  /*2e20*/  FCHK P0, R24, R2 ;  /* 0x0000000218007302 */ /* 0x000ea20000000000 */
[----:B0-----:R-:W-:Y:S01]  /*2e30*/  FFMA R4, -R2, R3, 1 ;  /* 0x3f80000002047423 */ /* 0x001fe20000000103 */
[----:B-1----:R-:W-:-:S03]  /*2e40*/  UIMAD.WIDE.U32 UR8, UR4, 0x4, UR8 ;  /* 0x00000004040878a5 */ /* 0x002fc6000f8e0008 */
[----:B------:R-:W-:-:S04]  /*2e50*/  FFMA R3, R3, R4, R3 ;  /* 0x0000000403037223 */ /* 0x000fc80000000003 */
[----:B------:R-:W-:-:S04]  /*2e60*/  FFMA R5, R3, R24, RZ ;  /* 0x0000001803057223 */ /* 0x000fc800000000ff */
[----:B------:R-:W-:-:S04]  /*2e70*/  FFMA R4, -R2, R5, R24 ;  /* 0x0000000502047223 */ /* 0x000fc80000000118 */
[----:B------:R-:W-:Y:S01]  /*2e80*/  FFMA R3, R3, R4, R5 ;  /* 0x0000000403037223 */ /* 0x000fe20000000005 */
[----:B--2---:R-:W-:Y:S06]  /*2e90*/  @!P0 BRA `(.L_x_75) ;  /* 0x00000000000c8947 */ /* 0x004fec0003800000 */
[----:B------:R-:W-:Y:S02]  /*2ea0*/  MOV R3, R24 ;  /* 0x0000001800037202 */ /* 0x000fe40000000f00 */
[----:B------:R-:W-:-:S07]  /*2eb0*/  MOV R28, 0x2ed0 ;  /* 0x00002ed0001c7802 */ /* 0x000fce0000000f00 */
[----:B------:R-:W-:Y:S05]  /*2ec0*/  CALL.REL.NOINC `($__internal_0_$__cuda_sm3x_div_rn_noftz_f32_slowpath) ;  /* 0x0000001400f47944 */ /* 0x000fea0003c00000 */
.L_x_75:
[----:B------:R-:W-:Y:S05]  /*2ed0*/  BSYNC.RECONVERGENT B2 ;  /* 0x0000000000027941 */ /* 0x000fea0003800200 */
.L_x_74:
[----:B------:R-:W0:Y:S01]  /*2ee0*/  LDCU UR10, c[0x0][0x3d0] ;  /* 0x00007a00ff0a77ac */ /* 0x000e220008000800 */
[----:B------:R-:W-:Y:S02]  /*2ef0*/  MOV R4, UR8 ;  /* 0x0000000800047c02 */ /* 0x000fe40008000f00 */
[----:B------:R-:W-:Y:S01]  /*2f00*/  MOV R5, UR9 ;  /* 0x0000000900057c02 */ /* 0x000fe20008000f00 */
[----:B------:R-:W-:-:S04]  /*2f10*/  UIADD3 UR5, UPT, UPT, UR4, 0x1, URZ ;  /* 0x0000000104057890 */ /* 0x000fc8000fffe0ff */
[----:B------:R1:W-:Y:S01]  /*2f20*/  REDG.E.ADD.F32.FTZ.RN.STRONG.GPU desc[UR12][R4.64], R3 ;  /* 0x00000003040079a6 */ /* 0x0003e2000c12f30c */
[----:B0-----:R-:W-:-:S06]  /*2f30*/  UISETP.NE.AND UP0, UPT, UR5, UR10, UPT ;  /* 0x0000000a0500728c */ /* 0x001fcc000bf05270 */
[----:B------:R-:W-:-:S13]  /*2f40*/  PLOP3.LUT P0, PT, PT, PT, UP0, 0x80, 0x8 ;  /* 0x000000000008781c */ /* 0x000fda0003f0f008 */
[----:B-1----:R-:W-:Y:S05]  /*2f50*/  @!P0 EXIT ;  /* 0x000000000000894d */ /* 0x002fea0003800000 */
[----:B------:R-:W-:Y:S01]  /*2f60*/  UMOV UR4, UR5 ;  /* 0x0000000500047c82 */ /* 0x000fe20008000000 */
[----:B------:R-:W-:Y:S05]  /*2f70*/  BRA `(.L_x_76) ;  /* 0xffffffe400947947 */ /* 0x000fea000383ffff */
.L_x_38:
[----:B------:R-:W1:Y:S01]  /*2f80*/  LDCU UR4, c[0x0][0x3d0] ;  /* 0x00007a00ff0477ac */ /* 0x000e620008000800 */
[----:B------:R-:W-:Y:S01]  /*2f90*/  HFMA2 R10, -RZ, RZ, 0, 0 ;  /* 0x00000000ff0a7431 */ /* 0x000fe200000001ff */
[----:B-1----:R-:W-:Y:S02]  /*2fa0*/  UIADD3 UR5, UPT, UPT, UR4, -0x1, URZ ;  /* 0xffffffff04057890 */ /* 0x002fe4000fffe0ff */
[----:B------:R-:W-:Y:S02]  /*2fb0*/  ULOP3.LUT UR6, UR4, 0x7, URZ, 0xc0, !UPT ;  /* 0x0000000704067892 */ /* 0x000fe4000f8ec0ff */
[----:B------:R-:W-:-:S09]  /*2fc0*/  UISETP.GE.U32.AND UP0, UPT, UR5, 0x7, UPT ;  /* 0x000000070500788c */ /* 0x000fd2000bf06070 */
[----:B------:R-:W-:Y:S05]  /*2fd0*/  BRA.U !UP0, `(.L_x_77) ;  /* 0x0000000908d47547 */ /* 0x000fea000b800000 */
[----:B------:R-:W1:Y:S01]  /*2fe0*/  LDC.64 R16, c[0x0][0x390] ;  /* 0x0000e400ff107b82 */ /* 0x000e620000000a00 */
[----:B------:R-:W-:Y:S01]  /*2ff0*/  ULOP3.LUT UR4, UR4, 0x7ffffff8, URZ, 0xc0, !UPT ;  /* 0x7ffffff804047892 */ /* 0x000fe2000f8ec0ff */
[----:B------:R-:W-:Y:S01]  /*3000*/  MOV R8, RZ ;  /* 0x000000ff00087202 */ /* 0x000fe20000000f00 */
[----:B------:R-:W2:Y:S04]  /*3010*/  LDCU UR5, c[0x0][0x3d0] ;  /* 0x00007a00ff0577ac */ /* 0x000ea80008000800 */
[----:B------:R-:W-:Y:S01]  /*3020*/  MOV R10, UR4 ;  /* 0x00000004000a7c02 */ /* 0x000fe20008000f00 */
[----:B------:R-:W3:Y:S08]  /*3030*/  LDC.64 R14, c[0x0][0x3c0] ;  /* 0x0000f000ff0e7b82 */ /* 0x000ef00000000a00 */
[----:B------:R-:W4:Y:S02]  /*3040*/  LDC.64 R12, c[0x0][0x3a8] ;  /* 0x0000ea00ff0c7b82 */ /* 0x000f240000000a00 */
.L_x_94:
[----:B--2---:R-:W-:Y:S02]  /*3050*/  IMAD R23, R27, UR5, R8 ;  /* 0x000000051b177c24 */ /* 0x004fe4000f8e0208 */
[----:B---3--:R-:W-:-:S04]  /*3060*/  IMAD.WIDE.U32 R20, R8, 0x4, R14 ;  /* 0x0000000408147825 */ /* 0x008fc800078e000e */
[----:B-1----:R-:W-:Y:S01]  /*3070*/  IMAD.WIDE R22, R23, 0x4, R16 ;  /* 0x0000000417167825 */ /* 0x002fe200078e0210 */
[----:B0-----:R-:W2:Y:S04]  /*3080*/  LDG.E R5, desc[UR12][R20.64] ;  /* 0x0000000c14057981 */ /* 0x001ea8000c1e1900 */
[----:B------:R-:W3:Y:S01]  /*3090*/  LDG.E R3, desc[UR12][R22.64] ;  /* 0x0000000c16037981 */ /* 0x000ee2000c1e1900 */
[----:B------:R-:W0:Y:S01]  /*30a0*/  MUFU.RCP R9, R2 ;  /* 0x0000000200097308 */ /* 0x000e220000001000 */
[C---:B----4-:R-:W-:Y:S01]  /*30b0*/  IMAD.WIDE.U32 R18, R8.reuse, 0x4, R12 ;  /* 0x0000000408127825 */ /* 0x050fe200078e000c */
[----:B------:R-:W-:Y:S01]  /*30c0*/  IADD3 R8, PT, PT, R8, 0x8, RZ ;  /* 0x0000000808087810 */ /* 0x000fe20007ffe0ff */
[----:B------:R-:W-:Y:S03]  /*30d0*/  BSSY.RECONVERGENT B2, `(.L_x_78) ;  /* 0x0000011000027945 */ /* 0x000fe60003800200 */
[----:B------:R-:W-:Y:S01]  /*30e0*/  ISETP.NE.AND P2, PT, R8, R10, PT ;  /* 0x0000000a0800720c */ /* 0x000fe20003f45270 */
[----:B0-----:R-:W-:Y:S01]  /*30f0*/  FFMA R6, -R2, R9, 1 ;  /* 0x3f80000002067423 */ /* 0x001fe20000000109 */
[----:B--2---:R-:W-:-:S04]  /*3100*/  FMUL R4, R0, R5 ;  /* 0x0000000500047220 */ /* 0x004fc80000400000 */
[C---:B---3--:R-:W-:Y:S01]  /*3110*/  FMUL R4, R3.reuse, R4 ;  /* 0x0000000403047220 */ /* 0x048fe20000400000 */
[----:B------:R-:W-:-:S04]  /*3120*/  FADD R3, -R3, 1 ;  /* 0x3f80000003037421 */ /* 0x000fc80000000100 */
[----:B------:R-:W-:Y:S01]  /*3130*/  FMUL R7, R4, R3 ;  /* 0x0000000304077220 */ /* 0x000fe20000400000 */
        /* <DEDUP_REMOVED lines=10> */
.L_x_79:
[----:B------:R-:W-:Y:S05]  /*31e0*/  BSYNC.RECONVERGENT B2 ;  /* 0x0000000000027941 */ /* 0x000fea0003800200 */
.L_x_78:
[----:B------:R0:W-:Y:S04]  /*31f0*/  REDG.E.ADD.F32.FTZ.RN.STRONG.GPU desc[UR12][R18.64], R5 ;  /* 0x00000005120079a6 */ /* 0x0001e8000c12f30c */
[----:B------:R-:W2:Y:S04]  /*3200*/  LDG.E R7, desc[UR12][R20.64+0x4] ;  /* 0x0000040c14077981 */ /* 0x000ea8000c1e1900 */
[----:B------:R-:W3:Y:S01]  /*3210*/  LDG.E R3, desc[UR12][R22.64+0x4] ;  /* 0x0000040c16037981 */ /* 0x000ee2000c1e1900 */
[----:B------:R-:W1:Y:S01]  /*3220*/  MUFU.RCP R9, R2 ;  /* 0x0000000200097308 */ /* 0x000e620000001000 */
[----:B------:R-:W-:Y:S01]  /*3230*/  BSSY.RECONVERGENT B2, `(.L_x_80) ;  /* 0x0000010000027945 */ /* 0x000fe20003800200 */
[----:B-1----:R-:W-:Y:S01]  /*3240*/  FFMA R6, -R2, R9, 1 ;  /* 0x3f80000002067423 */ /* 0x002fe20000000109 */
[----:B--2---:R-:W-:Y:S01]  /*3250*/  FMUL R4, R0, R7 ;  /* 0x0000000700047220 */ /* 0x004fe20000400000 */
[----:B---3--:R-:W-:-:S03]  /*3260*/  FADD R7, -R3, 1 ;  /* 0x3f80000003077421 */ /* 0x008fc60000000100 */
[----:B------:R-:W-:Y:S01]  /*3270*/  FMUL R4, R3, R4 ;  /* 0x0000000403047220 */ /* 0x000fe20000400000 */
[----:B------:R-:W-:-:S03]  /*3280*/  FFMA R3, R9, R6, R9 ;  /* 0x0000000609037223 */ /* 0x000fc60000000009 */
[----:B------:R-:W-:-:S04]  /*3290*/  FMUL R7, R4, R7 ;  /* 0x0000000704077220 */ /* 0x000fc80000400000 */
[----:B------:R-:W1:Y:S01]  /*32a0*/  FCHK P0, R7, R2 ;  /* 0x0000000207007302 */ /* 0x000e620000000000 */
[----:B------:R-:W-:-:S04]  /*32b0*/  FFMA R4, R3, R7, RZ ;  /* 0x0000000703047223 */ /* 0x000fc800000000ff */
[----:B0-----:R-:W-:-:S04]  /*32c0*/  FFMA R5, -R2, R4, R7 ;  /* 0x0000000402057223 */ /* 0x001fc80000000107 */
[----:B------:R-:W-:Y:S01]  /*32d0*/  FFMA R5, R3, R5, R4 ;  /* 0x0000000503057223 */ /* 0x000fe20000000004 */
[----:B-1----:R-:W-:Y:S06]  /*32e0*/  @!P0 BRA `(.L_x_81) ;  /* 0x0000000000108947 */ /* 0x002fec0003800000 */
[----:B------:R-:W-:Y:S02]  /*32f0*/  MOV R3, R7 ;  /* 0x0000000700037202 */ /* 0x000fe40000000f00 */
[----:B------:R-:W-:-:S07]  /*3300*/  MOV R28, 0x3320 ;  /* 0x00003320001c7802 */ /* 0x000fce0000000f00 */
[----:B------:R-:W-:Y:S05]  /*3310*/  CALL.REL.NOINC `($__internal_0_$__cuda_sm3x_div_rn_noftz_f32_slowpath) ;  /* 0x0000001000e07944 */ /* 0x000fea0003c00000 */
[----:B------:R-:W-:-:S07]  /*3320*/  MOV R5, R3 ;  /* 0x0000000300057202 */ /* 0x000fce0000000f00 */
.L_x_81:
[----:B------:R-:W-:Y:S05]  /*3330*/  BSYNC.RECONVERGENT B2 ;  /* 0x0000000000027941 */ /* 0x000fea0003800200 */
.L_x_80:
        /* <DEDUP_REMOVED lines=20> */
.L_x_83:
[----:B------:R-:W-:Y:S05]  /*3480*/  BSYNC.RECONVERGENT B2 ;  /* 0x0000000000027941 */ /* 0x000fea0003800200 */
.L_x_82:
        /* <DEDUP_REMOVED lines=20> */
.L_x_85:
[----:B------:R-:W-:Y:S05]  /*35d0*/  BSYNC.RECONVERGENT B2 ;  /* 0x0000000000027941 */ /* 0x000fea0003800200 */
.L_x_84:
        /* <DEDUP_REMOVED lines=20> */
.L_x_87:
[----:B------:R-:W-:Y:S05]  /*3720*/  BSYNC.RECONVERGENT B2 ;  /* 0x0000000000027941 */ /* 0x000fea0003800200 */
.L_x_86:
        /* <DEDUP_REMOVED lines=20> */
.L_x_89:
[----:B------:R-:W-:Y:S05]  /*3870*/  BSYNC.RECONVERGENT B2 ;  /* 0x0000000000027941 */ /* 0x000fea0003800200 */
.L_x_88:
        /* <DEDUP_REMOVED lines=20> */
.L_x_91:
[----:B------:R-:W-:Y:S05]  /*39c0*/  BSYNC.RECONVERGENT B2 ;  /* 0x0000000000027941 */ /* 0x000fea0003800200 */
.L_x_90:
        /* <DEDUP_REMOVED lines=8> */
[----:B------:R-:W-:-:S04]  /*3a50*/  FMUL R3, R22, R3 ;  /* 0x0000000316037220 */ /* 0x000fc80000400000 */
[----:B------:R-:W-:Y:S01]  /*3a60*/  FMUL R7, R3, R4 ;  /* 0x0000000403077220 */ /* 0x000fe20000400000 */
[----:B------:R-:W-:-:S03]  /*3a70*/  FFMA R3, R9, R6, R9 ;  /* 0x0000000609037223 */ /* 0x000fc60000000009 */
        /* <DEDUP_REMOVED lines=8> */
.L_x_93:
[----:B------:R-:W-:Y:S05]  /*3b00*/  BSYNC.RECONVERGENT B2 ;  /* 0x0000000000027941 */ /* 0x000fea0003800200 */
.L_x_92:
[----:B------:R0:W-:Y:S01]  /*3b10*/  REDG.E.ADD.F32.FTZ.RN.STRONG.GPU desc[UR12][R18.64+0x1c], R3 ;  /* 0x00001c03120079a6 */ /* 0x0001e2000c12f30c */
[----:B------:R-:W-:Y:S05]  /*3b20*/  @P2 BRA `(.L_x_94) ;  /* 0xfffffff400482947 */ /* 0x000fea000383ffff */
.L_x_77:
[----:B------:R-:W-:-:S13]  /*3b30*/  ISETP.NE.AND P0, PT, RZ, UR6, PT ;  /* 0x00000006ff007c0c */ /* 0x000fda000bf05270 */
[----:B------:R-:W-:Y:S05]  /*3b40*/  @!P0 EXIT ;  /* 0x000000000000894d */ /* 0x000fea0003800000 */
[----:B------:R-:W1:Y:S01]  /*3b50*/  LDCU UR4, c[0x0][0x3d0] ;  /* 0x00007a00ff0477ac */ /* 0x000e620008000800 */
[----:B------:R-:W-:Y:S02]  /*3b60*/  UISETP.GE.U32.AND UP0, UPT, UR6, 0x4, UPT ;  /* 0x000000040600788c */ /* 0x000fe4000bf06070 */
[----:B-1----:R-:W-:-:S07]  /*3b70*/  ULOP3.LUT UR5, UR4, 0x3, URZ, 0xc0, !UPT ;  /* 0x0000000304057892 */ /* 0x002fce000f8ec0ff */
[----:B------:R-:W-:Y:S05]  /*3b80*/  BRA.U !UP0, `(.L_x_95) ;  /* 0x00000005086c7547 */ /* 0x000fea000b800000 */
[----:B------:R-:W1:Y:S01]  /*3b90*/  LDC.64 R12, c[0x0][0x3c0] ;  /* 0x0000f000ff0c7b82 */ /* 0x000e620000000a00 */
[----:B0-----:R-:W-:-:S07]  /*3ba0*/  IMAD R3, R27, UR4, R10 ;  /* 0x000000041b037c24 */ /* 0x001fce000f8e020a */
[----:B------:R-:W0:Y:S01]  /*3bb0*/  LDC.64 R14, c[0x0][0x390] ;  /* 0x0000e400ff0e7b82 */ /* 0x000e220000000a00 */
[----:B------:R-:W2:Y:S07]  /*3bc0*/  MUFU.RCP R11, R2 ;  /* 0x00000002000b7308 */ /* 0x000eae0000001000 */
[----:B------:R-:W3:Y:S01]  /*3bd0*/  LDC.64 R8, c[0x0][0x3a8] ;  /* 0x0000ea00ff087b82 */ /* 0x000ee20000000a00 */
[----:B-1----:R-:W-:-:S05]  /*3be0*/  IMAD.WIDE.U32 R12, R10, 0x4, R12 ;  /* 0x000000040a0c7825 */ /* 0x002fca00078e000c */
[----:B------:R-:W4:Y:S01]  /*3bf0*/  LDG.E R5, desc[UR12][R12.64] ;  /* 0x0000000c0c057981 */ /* 0x000f22000c1e1900 */
[----:B0-----:R-:W-:-:S05]  /*3c00*/  IMAD.WIDE R14, R3, 0x4, R14 ;  /* 0x00000004030e7825 */ /* 0x001fca00078e020e */
[----:B------:R-:W5:Y:S01]  /*3c10*/  LDG.E R3, desc[UR12][R14.64] ;  /* 0x0000000c0e037981 */ /* 0x000f62000c1e1900 */
[----:B--2---:R-:W-:Y:S01]  /*3c20*/  FFMA R6, -R2, R11, 1 ;  /* 0x3f80000002067423 */ /* 0x004fe2000000010b */
[----:B------:R-:W-:Y:S01]  /*3c30*/  BSSY.RECONVERGENT B2, `(.L_x_96) ;  /* 0x0000010000027945 */ /* 0x000fe20003800200 */
[----:B---3--:R-:W-:-:S04]  /*3c40*/  IMAD.WIDE.U32 R8, R10, 0x4, R8 ;  /* 0x000000040a087825 */ /* 0x008fc800078e0008 */
[----:B----4-:R-:W-:-:S04]  /*3c50*/  FMUL R4, R0, R5 ;  /* 0x0000000500047220 */ /* 0x010fc80000400000 */
[C---:B-----5:R-:W-:Y:S01]  /*3c60*/  FMUL R4, R3.reuse, R4 ;  /* 0x0000000403047220 */ /* 0x060fe20000400000 */
[----:B------:R-:W-:-:S04]  /*3c70*/  FADD R3, -R3, 1 ;  /* 0x3f80000003037421 */ /* 0x000fc80000000100 */
[----:B------:R-:W-:-:S04]  /*3c80*/  FMUL R7, R4, R3 ;  /* 0x0000000304077220 */ /* 0x000fc80000400000 */
[----:B------:R-:W0:Y:S01]  /*3c90*/  FCHK P0, R7, R2 ;  /* 0x0000000207007302 */ /* 0x000e220000000000 */
[----:B------:R-:W-:-:S04]  /*3ca0*/  FFMA R3, R11, R6, R11 ;  /* 0x000000060b037223 */ /* 0x000fc8000000000b */
        /* <DEDUP_REMOVED lines=8> */
.L_x_97:
[----:B------:R-:W-:Y:S05]  /*3d30*/  BSYNC.RECONVERGENT B2 ;  /* 0x0000000000027941 */ /* 0x000fea0003800200 */
.L_x_96:
        /* <DEDUP_REMOVED lines=20> */
.L_x_99:
[----:B------:R-:W-:Y:S05]  /*3e80*/  BSYNC.RECONVERGENT B2 ;  /* 0x0000000000027941 */ /* 0x000fea0003800200 */
.L_x_98:
        /* <DEDUP_REMOVED lines=20> */
.L_x_101:
[----:B------:R-:W-:Y:S05]  /*3fd0*/  BSYNC.RECONVERGENT B2 ;  /* 0x0000000000027941 */ /* 0x000fea0003800200 */
.L_x_100:
        /* <DEDUP_REMOVED lines=19> */
.L_x_103:
[----:B------:R-:W-:Y:S05]  /*4110*/  BSYNC.RECONVERGENT B2 ;  /* 0x0000000000027941 */ /* 0x000fea0003800200 */
.L_x_102:
[----:B------:R1:W-:Y:S01]  /*4120*/  REDG.E.ADD.F32.FTZ.RN.STRONG.GPU desc[UR12][R8.64+0xc], R3 ;  /* 0x00000c03080079a6 */ /* 0x0003e2000c12f30c */
[----:B------:R-:W-:-:S07]  /*4130*/  IADD3 R10, PT, PT, R10, 0x4, RZ ;  /* 0x000000040a0a7810 */ /* 0x000fce0007ffe0ff */
.L_x_95:
[----:B------:R-:W-:-:S13]  /*4140*/  ISETP.NE.AND P0, PT, RZ, UR5, PT ;  /* 0x00000005ff007c0c */ /* 0x000fda000bf05270 */
[----:B------:R-:W-:Y:S05]  /*4150*/  @!P0 EXIT ;  /* 0x000000000000894d */ /* 0x000fea0003800000 */
[----:B------:R-:W-:-:S09]  /*4160*/  UISETP.NE.AND UP0, UPT, UR5, 0x1, UPT ;  /* 0x000000010500788c */ /* 0x000fd2000bf05270 */
[----:B------:R-:W-:Y:S05]  /*4170*/  BRA.U !UP0, `(.L_x_104) ;  /* 0x0000000108c87547 */ /* 0x000fea000b800000 */
[----:B------:R-:W2:Y:S01]  /*4180*/  LDC.64 R12, c[0x0][0x3c0] ;  /* 0x0000f000ff0c7b82 */ /* 0x000ea20000000a00 */
[----:B------:R-:W0:Y:S07]  /*4190*/  LDCU UR4, c[0x0][0x3d0] ;  /* 0x00007a00ff0477ac */ /* 0x000e2e0008000800 */
[----:B------:R-:W3:Y:S01]  /*41a0*/  LDC.64 R14, c[0x0][0x390] ;  /* 0x0000e400ff0e7b82 */ /* 0x000ee20000000a00 */
[----:B------:R-:W4:Y:S07]  /*41b0*/  MUFU.RCP R11, R2 ;  /* 0x00000002000b7308 */ /* 0x000f2e0000001000 */
[----:B-1----:R-:W1:Y:S01]  /*41c0*/  LDC.64 R8, c[0x0][0x3a8] ;  /* 0x0000ea00ff087b82 */ /* 0x002e620000000a00 */
[----:B0-----:R-:W-:-:S02]  /*41d0*/  IMAD R3, R27, UR4, R10 ;  /* 0x000000041b037c24 */ /* 0x001fc4000f8e020a */
[----:B--2---:R-:W-:-:S05]  /*41e0*/  IMAD.WIDE.U32 R12, R10, 0x4, R12 ;  /* 0x000000040a0c7825 */ /* 0x004fca00078e000c */
[----:B------:R-:W2:Y:S01]  /*41f0*/  LDG.E R5, desc[UR12][R12.64] ;  /* 0x0000000c0c057981 */ /* 0x000ea2000c1e1900 */
[----:B---3--:R-:W-:-:S05]  /*4200*/  IMAD.WIDE R14, R3, 0x4, R14 ;  /* 0x00000004030e7825 */ /* 0x008fca00078e020e */
[----:B------:R-:W3:Y:S01]  /*4210*/  LDG.E R3, desc[UR12][R14.64] ;  /* 0x0000000c0e037981 */ /* 0x000ee2000c1e1900 */
[----:B----4-:R-:W-:Y:S01]  /*4220*/  FFMA R6, -R2, R11, 1 ;  /* 0x3f80000002067423 */ /* 0x010fe2000000010b */
[----:B------:R-:W-:Y:S01]  /*4230*/  BSSY.RECONVERGENT B2, `(.L_x_105) ;  /* 0x0000010000027945 */ /* 0x000fe20003800200 */
[----:B-1----:R-:W-:-:S04]  /*4240*/  IMAD.WIDE.U32 R8, R10, 0x4, R8 ;  /* 0x000000040a087825 */ /* 0x002fc800078e0008 */
[----:B--2---:R-:W-:-:S04]  /*4250*/  FMUL R4, R0, R5 ;  /* 0x0000000500047220 */ /* 0x004fc80000400000 */
[C---:B---3--:R-:W-:Y:S01]  /*4260*/  FMUL R4, R3.reuse, R4 ;  /* 0x0000000403047220 */ /* 0x048fe20000400000 */
        /* <DEDUP_REMOVED lines=12> */
.L_x_106:
[----:B------:R-:W-:Y:S05]  /*4330*/  BSYNC.RECONVERGENT B2 ;  /* 0x0000000000027941 */ /* 0x000fea0003800200 */
.L_x_105:
        /* <DEDUP_REMOVED lines=19> */
.L_x_108:
[----:B------:R-:W-:Y:S05]  /*4470*/  BSYNC.RECONVERGENT B2 ;  /* 0x0000000000027941 */ /* 0x000fea0003800200 */
.L_x_107:
[----:B------:R2:W-:Y:S01]  /*4480*/  REDG.E.ADD.F32.FTZ.RN.STRONG.GPU desc[UR12][R8.64+0x4], R3 ;  /* 0x00000403080079a6 */ /* 0x0005e2000c12f30c */
[----:B------:R-:W-:-:S07]  /*4490*/  IADD3 R10, PT, PT, R10, 0x2, RZ ;  /* 0x000000020a0a7810 */ /* 0x000fce0007ffe0ff */
.L_x_104:
[----:B012---:R-:W0:Y:S02]  /*44a0*/  LDC R3, c[0x0][0x3d0] ;  /* 0x0000f400ff037b82 */ /* 0x007e240000000800 */
[----:B0-----:R-:W-:-:S04]  /*44b0*/  LOP3.LUT R4, R3, 0x1, RZ, 0xc0, !PT ;  /* 0x0000000103047812 */ /* 0x001fc800078ec0ff */
[----:B------:R-:W-:-:S13]  /*44c0*/  ISETP.NE.U32.AND P0, PT, R4, 0x1, PT ;  /* 0x000000010400780c */ /* 0x000fda0003f05070 */
[----:B------:R-:W-:Y:S05]  /*44d0*/  @P0 EXIT ;  /* 0x000000000000094d */ /* 0x000fea0003800000 */
[----:B------:R-:W0:Y:S01]  /*44e0*/  LDC.64 R6, c[0x0][0x3c0] ;  /* 0x0000f000ff067b82 */ /* 0x000e220000000a00 */
[----:B------:R-:W-:-:S07]  /*44f0*/  IMAD R27, R27, R3, R10 ;  /* 0x000000031b1b7224 */ /* 0x000fce00078e020a */
[----:B------:R-:W1:Y:S01]  /*4500*/  LDC.64 R4, c[0x0][0x390] ;  /* 0x0000e400ff047b82 */ /* 0x000e620000000a00 */
[----:B------:R-:W2:Y:S07]  /*4510*/  MUFU.RCP R11, R2 ;  /* 0x00000002000b7308 */ /* 0x000eae0000001000 */
[----:B------:R-:W3:Y:S01]  /*4520*/  LDC.64 R8, c[0x0][0x3a8] ;  /* 0x0000ea00ff087b82 */ /* 0x000ee20000000a00 */
[----:B0-----:R-:W-:-:S06]  /*4530*/  IMAD.WIDE.U32 R6, R10, 0x4, R6 ;  /* 0x000000040a067825 */ /* 0x001fcc00078e0006 */
[----:B------:R-:W4:Y:S01]  /*4540*/  LDG.E R7, desc[UR12][R6.64] ;  /* 0x0000000c06077981 */ /* 0x000f22000c1e1900 */
[----:B-1----:R-:W-:-:S06]  /*4550*/  IMAD.WIDE R4, R27, 0x4, R4 ;  /* 0x000000041b047825 */ /* 0x002fcc00078e0204 */
[----:B------:R-:W5:Y:S01]  /*4560*/  LDG.E R4, desc[UR12][R4.64] ;  /* 0x0000000c04047981 */ /* 0x000f62000c1e1900 */
[----:B--2---:R-:W-:Y:S01]  /*4570*/  FFMA R12, -R2, R11, 1 ;  /* 0x3f800000020c7423 */ /* 0x004fe2000000010b */
[----:B------:R-:W-:Y:S01]  /*4580*/  BSSY.RECONVERGENT B2, `(.L_x_109) ;  /* 0x000000f000027945 */ /* 0x000fe20003800200 */
[----:B----4-:R-:W-:-:S04]  /*4590*/  FMUL R3, R0, R7 ;  /* 0x0000000700037220 */ /* 0x010fc80000400000 */
[C---:B-----5:R-:W-:Y:S01]  /*45a0*/  FMUL R3, R4.reuse, R3 ;  /* 0x0000000304037220 */ /* 0x060fe20000400000 */
[----:B------:R-:W-:-:S04]  /*45b0*/  FADD R0, -R4, 1 ;  /* 0x3f80000004007421 */ /* 0x000fc80000000100 */
[----:B------:R-:W-:-:S04]  /*45c0*/  FMUL R13, R3, R0 ;  /* 0x00000000030d7220 */ /* 0x000fc80000400000 */
[----:B------:R-:W0:Y:S01]  /*45d0*/  FCHK P0, R13, R2 ;  /* 0x000000020d007302 */ /* 0x000e220000000000 */
[----:B------:R-:W-:-:S04]  /*45e0*/  FFMA R0, R11, R12, R11 ;  /* 0x0000000c0b007223 */ /* 0x000fc8000000000b */
[----:B------:R-:W-:-:S04]  /*45f0*/  FFMA R3, R0, R13, RZ ;  /* 0x0000000d00037223 */ /* 0x000fc800000000ff */
[----:B------:R-:W-:Y:S01]  /*4600*/  FFMA R4, -R2, R3, R13 ;  /* 0x0000000302047223 */ /* 0x000fe2000000010d */
[----:B---3--:R-:W-:-:S04]  /*4610*/  IMAD.WIDE.U32 R10, R10, 0x4, R8 ;  /* 0x000000040a0a7825 */ /* 0x008fc800078e0008 */
[----:B------:R-:W-:Y:S01]  /*4620*/  FFMA R3, R0, R4, R3 ;  /* 0x0000000400037223 */ /* 0x000fe20000000003 */
[----:B0-----:R-:W-:Y:S06]  /*4630*/  @!P0 BRA `(.L_x_110) ;  /* 0x00000000000c8947 */ /* 0x001fec0003800000 */
[----:B------:R-:W-:Y:S02]  /*4640*/  MOV R3, R13 ;  /* 0x0000000d00037202 */ /* 0x000fe40000000f00 */
[----:B------:R-:W-:-:S07]  /*4650*/  MOV R28, 0x4670 ;  /* 0x00004670001c7802 */ /* 0x000fce0000000f00 */
[----:B------:R-:W-:Y:S05]  /*4660*/  CALL.REL.NOINC `($__internal_0_$__cuda_sm3x_div_rn_noftz_f32_slowpath) ;  /* 0x00000000000c7944 */ /* 0x000fea0003c00000 */
.L_x_110:
[----:B------:R-:W-:Y:S05]  /*4670*/  BSYNC.RECONVERGENT B2 ;  /* 0x0000000000027941 */ /* 0x000fea0003800200 */
.L_x_109:
[----:B------:R-:W-:Y:S01]  /*4680*/  REDG.E.ADD.F32.FTZ.RN.STRONG.GPU desc[UR12][R10.64], R3 ;  /* 0x000000030a0079a6 */ /* 0x000fe2000c12f30c */
[----:B------:R-:W-:Y:S05]  /*4690*/  EXIT ;  /* 0x000000000000794d */ /* 0x000fea0003800000 */
        .weak           $__internal_0_$__cuda_sm3x_div_rn_noftz_f32_slowpath
        .type           $__internal_0_$__cuda_sm3x_div_rn_noftz_f32_slowpath,@function
        .size           $__internal_0_$__cuda_sm3x_div_rn_noftz_f32_slowpath,(.L_x_164 - $__internal_0_$__cuda_sm3x_div_rn_noftz_f32_slowpath)
$__internal_0_$__cuda_sm3x_div_rn_noftz_f32_slowpath:
[----:B------:R-:W-:Y:S01]  /*46a0*/  SHF.R.U32.HI R7, RZ, 0x17, R2 ;  /* 0x00000017ff077819 */ /* 0x000fe20000011602 */
[----:B------:R-:W-:Y:S01]  /*46b0*/  BSSY.RECONVERGENT B0, `(.L_x_111) ;  /* 0x0000064000007945 */ /* 0x000fe20003800200 */
[----:B------:R-:W-:Y:S02]  /*46c0*/  SHF.R.U32.HI R5, RZ, 0x17, R3 ;  /* 0x00000017ff057819 */ /* 0x000fe40000011603 */
[----:B------:R-:W-:Y:S02]  /*46d0*/  LOP3.LUT R7, R7, 0xff, RZ, 0xc0, !PT ;  /* 0x000000ff07077812 */ /* 0x000fe400078ec0ff */
[----:B------:R-:W-:Y:S02]  /*46e0*/  LOP3.LUT R5, R5, 0xff, RZ, 0xc0, !PT ;  /* 0x000000ff05057812 */ /* 0x000fe400078ec0ff */
[----:B------:R-:W-:Y:S02]  /*46f0*/  IADD3 R6, PT, PT, R7, -0x1, RZ ;  /* 0xffffffff07067810 */ /* 0x000fe40007ffe0ff */
[----:B------:R-:W-:-:S02]  /*4700*/  IADD3 R4, PT, PT, R5, -0x1, RZ ;  /* 0xffffffff05047810 */ /* 0x000fc40007ffe0ff */
[----:B------:R-:W-:Y:S02]  /*4710*/  ISETP.GT.U32.AND P0, PT, R6, 0xfd, PT ;  /* 0x000000fd0600780c */ /* 0x000fe40003f04070 */
[----:B------:R-:W-:Y:S02]  /*4720*/  MOV R30, R2 ;  /* 0x00000002001e7202 */ /* 0x000fe40000000f00 */
[----:B------:R-:W-:-:S13]  /*4730*/  ISETP.GT.U32.OR P0, PT, R4, 0xfd, P0 ;  /* 0x000000fd0400780c */ /* 0x000fda0000704470 */
[----:B------:R-:W-:Y:S01]  /*4740*/  @!P0 MOV R29, RZ ;  /* 0x000000ff001d8202 */ /* 0x000fe20000000f00 */
[----:B------:R-:W-:Y:S06]  /*4750*/  @!P0 BRA `(.L_x_112) ;  /* 0x00000000005c8947 */ /* 0x000fec0003800000 */
[----:B------:R-:W-:Y:S02]  /*4760*/  FSETP.GTU.FTZ.AND P0, PT, |R3|, +INF , PT ;  /* 0x7f8000000300780b */ /* 0x000fe40003f1c200 */
[----:B------:R-:W-:-:S04]  /*4770*/  FSETP.GTU.FTZ.AND P1, PT, |R2|, +INF , PT ;  /* 0x7f8000000200780b */ /* 0x000fc80003f3c200 */
[----:B------:R-:W-:-:S13]  /*4780*/  PLOP3.LUT P0, PT, P0, P1, PT, 0xf8, 0x8f ;  /* 0x00000000008f781c */ /* 0x000fda0000703f70 */
[----:B------:R-:W-:Y:S05]  /*4790*/  @P0 BRA `(.L_x_113) ;  /* 0x0000000400500947 */ /* 0x000fea0003800000 */
[----:B------:R-:W-:-:S13]  /*47a0*/  LOP3.LUT P0, RZ, R30, 0x7fffffff, R3, 0xc8, !PT ;  /* 0x7fffffff1eff7812 */ /* 0x000fda000780c803 */
[----:B------:R-:W-:Y:S05]  /*47b0*/  @!P0 BRA `(.L_x_114) ;  /* 0x0000000400408947 */ /* 0x000fea0003800000 */
[C---:B------:R-:W-:Y:S02]  /*47c0*/  FSETP.NEU.FTZ.AND P3, PT, |R3|.reuse, +INF , PT ;  /* 0x7f8000000300780b */ /* 0x040fe40003f7d200 */
[----:B------:R-:W-:Y:S02]  /*47d0*/  FSETP.NEU.FTZ.AND P1, PT, |R2|, +INF , PT ;  /* 0x7f8000000200780b */ /* 0x000fe40003f3d200 */
[----:B------:R-:W-:-:S11]  /*47e0*/  FSETP.NEU.FTZ.AND P0, PT, |R3|, +INF , PT ;  /* 0x7f8000000300780b */ /* 0x000fd60003f1d200 */
[----:B------:R-:W-:Y:S05]  /*47f0*/  @!P1 BRA !P3, `(.L_x_114) ;  /* 0x0000000400309947 */ /* 0x000fea0005800000 */
[----:B------:R-:W-:-:S04]  /*4800*/  LOP3.LUT P3, RZ, R3, 0x7fffffff, RZ, 0xc0, !PT ;  /* 0x7fffffff03ff7812 */ /* 0x000fc8000786c0ff */
[----:B------:R-:W-:-:S13]  /*4810*/  PLOP3.LUT P1, PT, P1, P3, PT, 0x2f, 0xf2 ;  /* 0x0000000000f2781c */ /* 0x000fda0000f26577 */
[----:B------:R-:W-:Y:S05]  /*4820*/  @P1 BRA `(.L_x_115) ;  /* 0x00000004001c1947 */ /* 0x000fea0003800000 */
[----:B------:R-:W-:-:S04]  /*4830*/  LOP3.LUT P1, RZ, R30, 0x7fffffff, RZ, 0xc0, !PT ;  /* 0x7fffffff1eff7812 */ /* 0x000fc8000782c0ff */
[----:B------:R-:W-:-:S13]  /*4840*/  PLOP3.LUT P0, PT, P0, P1, PT, 0x2f, 0xf2 ;  /* 0x0000000000f2781c */ /* 0x000fda0000702577 */
[----:B------:R-:W-:Y:S05]  /*4850*/  @P0 BRA `(.L_x_116) ;  /* 0x0000000400040947 */ /* 0x000fea0003800000 */
[----:B------:R-:W-:Y:S02]  /*4860*/  ISETP.GE.AND P0, PT, R4, RZ, PT ;  /* 0x000000ff0400720c */ /* 0x000fe40003f06270 */
[----:B------:R-:W-:-:S11]  /*4870*/  ISETP.GE.AND P1, PT, R6, RZ, PT ;  /* 0x000000ff0600720c */ /* 0x000fd60003f26270 */
[----:B------:R-:W-:Y:S01]  /*4880*/  @P0 MOV R29, RZ ;  /* 0x000000ff001d0202 */ /* 0x000fe20000000f00 */
[----:B------:R-:W-:Y:S01]  /*4890*/  @!P0 FFMA R3, R3, 1.84467440737095516160e+19, RZ ;  /* 0x5f80000003038823 */ /* 0x000fe200000000ff */
[----:B------:R-:W-:Y:S01]  /*48a0*/  @!P0 MOV R29, 0xffffffc0 ;  /* 0xffffffc0001d8802 */ /* 0x000fe20000000f00 */
[----:B------:R-:W-:-:S03]  /*48b0*/  @!P1 FFMA R30, R2, 1.84467440737095516160e+19, RZ ;  /* 0x5f800000021e9823 */ /* 0x000fc600000000ff */
[----:B------:R-:W-:-:S07]  /*48c0*/  @!P1 IADD3 R29, PT, PT, R29, 0x40, RZ ;  /* 0x000000401d1d9810 */ /* 0x000fce0007ffe0ff */
.L_x_112:
[----:B------:R-:W-:Y:S01]  /*48d0*/  LEA R31, R7, 0xc0800000, 0x17 ;  /* 0xc0800000071f7811 */ /* 0x000fe200078eb8ff */
[----:B------:R-:W-:Y:S01]  /*48e0*/  BSSY.RECONVERGENT B1, `(.L_x_117) ;  /* 0x0000036000017945 */ /* 0x000fe20003800200 */
[----:B------:R-:W-:Y:S02]  /*48f0*/  IADD3 R6, PT, PT, R5, -0x7f, RZ ;  /* 0xffffff8105067810 */ /* 0x000fe40007ffe0ff */
[----:B------:R-:W-:-:S03]  /*4900*/  IADD3 R30, PT, PT, -R31, R30, RZ ;  /* 0x0000001e1f1e7210 */ /* 0x000fc60007ffe1ff */
[----:B------:R-:W-:Y:S01]  /*4910*/  IMAD R5, R6, -0x800000, R3 ;  /* 0xff80000006057824 */ /* 0x000fe200078e0203 */
[----:B------:R-:W0:Y:S01]  /*4920*/  MUFU.RCP R31, R30 ;  /* 0x0000001e001f7308 */ /* 0x000e220000001000 */
[----:B------:R-:W-:Y:S01]  /*4930*/  FADD.FTZ R4, -R30, -RZ ;  /* 0x800000ff1e047221 */ /* 0x000fe20000010100 */
[----:B------:R-:W-:-:S04]  /*4940*/  IADD3 R6, PT, PT, R6, 0x7f, -R7 ;  /* 0x0000007f06067810 */ /* 0x000fc80007ffe807 */
[----:B------:R-:W-:Y:S01]  /*4950*/  IADD3 R29, PT, PT, R6, R29, RZ ;  /* 0x0000001d061d7210 */ /* 0x000fe20007ffe0ff */
[----:B0-----:R-:W-:-:S04]  /*4960*/  FFMA R32, R31, R4, 1 ;  /* 0x3f8000001f207423 */ /* 0x001fc80000000004 */
[----:B------:R-:W-:-:S04]  /*4970*/  FFMA R3, R31, R32, R31 ;  /* 0x000000201f037223 */ /* 0x000fc8000000001f */
[----:B------:R-:W-:-:S04]  /*4980*/  FFMA R32, R5, R3, RZ ;  /* 0x0000000305207223 */ /* 0x000fc800000000ff */
[----:B------:R-:W-:-:S04]  /*4990*/  FFMA R6, R4, R32, R5 ;  /* 0x0000002004067223 */ /* 0x000fc80000000005 */
[----:B------:R-:W-:-:S04]  /*49a0*/  FFMA R6, R3, R6, R32 ;  /* 0x0000000603067223 */ /* 0x000fc80000000020 */
[----:B------:R-:W-:-:S04]  /*49b0*/  FFMA R7, R4, R6, R5 ;  /* 0x0000000604077223 */ /* 0x000fc80000000005 */
[----:B------:R-:W-:-:S05]  /*49c0*/  FFMA R4, R3, R7, R6 ;  /* 0x0000000703047223 */ /* 0x000fca0000000006 */
[----:B------:R-:W-:-:S04]  /*49d0*/  SHF.R.U32.HI R30, RZ, 0x17, R4 ;  /* 0x00000017ff1e7819 */ /* 0x000fc80000011604 */
[----:B------:R-:W-:-:S04]  /*49e0*/  LOP3.LUT R30, R30, 0xff, RZ, 0xc0, !PT ;  /* 0x000000ff1e1e7812 */ /* 0x000fc800078ec0ff */
[----:B------:R-:W-:-:S04]  /*49f0*/  IADD3 R5, PT, PT, R30, R29, RZ ;  /* 0x0000001d1e057210 */ /* 0x000fc80007ffe0ff */
[----:B------:R-:W-:-:S04]  /*4a00*/  IADD3 R30, PT, PT, R5, -0x1, RZ ;  /* 0xffffffff051e7810 */ /* 0x000fc80007ffe0ff */
[----:B------:R-:W-:-:S13]  /*4a10*/  ISETP.GE.U32.AND P0, PT, R30, 0xfe, PT ;  /* 0x000000fe1e00780c */ /* 0x000fda0003f06070 */
[----:B------:R-:W-:Y:S05]  /*4a20*/  @!P0 BRA `(.L_x_118) ;  /* 0x0000000000808947 */ /* 0x000fea0003800000 */
[----:B------:R-:W-:-:S13]  /*4a30*/  ISETP.GT.AND P0, PT, R5, 0xfe, PT ;  /* 0x000000fe0500780c */ /* 0x000fda0003f04270 */
[----:B------:R-:W-:Y:S05]  /*4a40*/  @P0 BRA `(.L_x_119) ;  /* 0x00000000006c0947 */ /* 0x000fea0003800000 */
[----:B------:R-:W-:-:S13]  /*4a50*/  ISETP.GE.AND P0, PT, R5, 0x1, PT ;  /* 0x000000010500780c */ /* 0x000fda0003f06270 */
[----:B------:R-:W-:Y:S05]  /*4a60*/  @P0 BRA `(.L_x_120) ;  /* 0x0000000000740947 */ /* 0x000fea0003800000 */
[----:B------:R-:W-:Y:S02]  /*4a70*/  ISETP.GE.AND P0, PT, R5, -0x18, PT ;  /* 0xffffffe80500780c */ /* 0x000fe40003f06270 */
[----:B------:R-:W-:-:S11]  /*4a80*/  LOP3.LUT R4, R4, 0x80000000, RZ, 0xc0, !PT ;  /* 0x8000000004047812 */ /* 0x000fd600078ec0ff */
[----:B------:R-:W-:Y:S05]  /*4a90*/  @!P0 BRA `(.L_x_120) ;  /* 0x0000000000688947 */ /* 0x000fea0003800000 */
[CCC-:B------:R-:W-:Y:S01]  /*4aa0*/  FFMA.RP R29, R3.reuse, R7.reuse, R6.reuse ;  /* 0x00000007031d7223 */ /* 0x1c0fe20000008006 */
[CCC-:B------:R-:W-:Y:S01]  /*4ab0*/  FFMA.RM R30, R3.reuse, R7.reuse, R6.reuse ;  /* 0x00000007031e7223 */ /* 0x1c0fe20000004006 */
[----:B------:R-:W-:Y:S01]  /*4ac0*/  FFMA.RZ R3, R3, R7, R6 ;  /* 0x0000000703037223 */ /* 0x000fe2000000c006 */
[C---:B------:R-:W-:Y:S02]  /*4ad0*/  IADD3 R6, PT, PT, R5.reuse, 0x20, RZ ;  /* 0x0000002005067810 */ /* 0x040fe40007ffe0ff */
[----:B------:R-:W-:Y:S02]  /*4ae0*/  ISETP.NE.AND P3, PT, R5, RZ, PT ;  /* 0x000000ff0500720c */ /* 0x000fe40003f65270 */
[----:B------:R-:W-:Y:S02]  /*4af0*/  LOP3.LUT R3, R3, 0x7fffff, RZ, 0xc0, !PT ;  /* 0x007fffff03037812 */ /* 0x000fe400078ec0ff */
[----:B------:R-:W-:Y:S02]  /*4b00*/  ISETP.NE.AND P1, PT, R5, RZ, PT ;  /* 0x000000ff0500720c */ /* 0x000fe40003f25270 */
[----:B------:R-:W-:-:S02]  /*4b10*/  LOP3.LUT R3, R3, 0x800000, RZ, 0xfc, !PT ;  /* 0x0080000003037812 */ /* 0x000fc400078efcff */
[----:B------:R-:W-:Y:S02]  /*4b20*/  IADD3 R5, PT, PT, -R5, RZ, RZ ;  /* 0x000000ff05057210 */ /* 0x000fe40007ffe1ff */
[----:B------:R-:W-:Y:S02]  /*4b30*/  SHF.L.U32 R6, R3, R6, RZ ;  /* 0x0000000603067219 */ /* 0x000fe400000006ff */
[----:B------:R-:W-:Y:S02]  /*4b40*/  FSETP.NEU.FTZ.AND P0, PT, R29, R30, PT ;  /* 0x0000001e1d00720b */ /* 0x000fe40003f1d000 */
[----:B------:R-:W-:Y:S02]  /*4b50*/  SEL R30, R5, RZ, P3 ;  /* 0x000000ff051e7207 */ /* 0x000fe40001800000 */
[----:B------:R-:W-:Y:S02]  /*4b60*/  ISETP.NE.AND P1, PT, R6, RZ, P1 ;  /* 0x000000ff0600720c */ /* 0x000fe40000f25270 */
[----:B------:R-:W-:-:S02]  /*4b70*/  SHF.R.U32.HI R6, RZ, R30, R3 ;  /* 0x0000001eff067219 */ /* 0x000fc40000011603 */
[----:B------:R-:W-:Y:S02]  /*4b80*/  PLOP3.LUT P0, PT, P0, P1, PT, 0xf8, 0x8f ;  /* 0x00000000008f781c */ /* 0x000fe40000703f70 */
[----:B------:R-:W-:Y:S02]  /*4b90*/  SHF.R.U32.HI R5, RZ, 0x1, R6 ;  /* 0x00000001ff057819 */ /* 0x000fe40000011606 */
[----:B------:R-:W-:-:S04]  /*4ba0*/  SEL R30, RZ, 0x1, !P0 ;  /* 0x00000001ff1e7807 */ /* 0x000fc80004000000 */
[----:B------:R-:W-:-:S04]  /*4bb0*/  LOP3.LUT R3, R30, 0x1, R5, 0xf8, !PT ;  /* 0x000000011e037812 */ /* 0x000fc800078ef805 */
[----:B------:R-:W-:-:S04]  /*4bc0*/  LOP3.LUT R6, R3, R6, RZ, 0xc0, !PT ;  /* 0x0000000603067212 */ /* 0x000fc800078ec0ff */
[----:B------:R-:W-:-:S04]  /*4bd0*/  IADD3 R5, PT, PT, R5, R6, RZ ;  /* 0x0000000605057210 */ /* 0x000fc80007ffe0ff */
[----:B------:R-:W-:Y:S01]  /*4be0*/  LOP3.LUT R4, R5, R4, RZ, 0xfc, !PT ;  /* 0x0000000405047212 */ /* 0x000fe200078efcff */
[----:B------:R-:W-:Y:S06]  /*4bf0*/  BRA `(.L_x_120) ;  /* 0x0000000000107947 */ /* 0x000fec0003800000 */
.L_x_119:
[----:B------:R-:W-:-:S04]  /*4c00*/  LOP3.LUT R4, R4, 0x80000000, RZ, 0xc0, !PT ;  /* 0x8000000004047812 */ /* 0x000fc800078ec0ff */
[----:B------:R-:W-:Y:S01]  /*4c10*/  LOP3.LUT R4, R4, 0x7f800000, RZ, 0xfc, !PT ;  /* 0x7f80000004047812 */ /* 0x000fe200078efcff */
[----:B------:R-:W-:Y:S06]  /*4c20*/  BRA `(.L_x_120) ;  /* 0x0000000000047947 */ /* 0x000fec0003800000 */
.L_x_118:
[----:B------:R-:W-:-:S07]  /*4c30*/  LEA R4, R29, R4, 0x17 ;  /* 0x000000041d047211 */ /* 0x000fce00078eb8ff */
.L_x_120:
[----:B------:R-:W-:Y:S05]  /*4c40*/  BSYNC.RECONVERGENT B1 ;  /* 0x0000000000017941 */ /* 0x000fea0003800200 */
.L_x_117:
[----:B------:R-:W-:Y:S01]  /*4c50*/  MOV R3, R4 ;  /* 0x0000000400037202 */ /* 0x000fe20000000f00 */
[----:B------:R-:W-:Y:S06]  /*4c60*/  BRA `(.L_x_121) ;  /* 0x0000000000207947 */ /* 0x000fec0003800000 */
.L_x_116:
[----:B------:R-:W-:-:S04]  /*4c70*/  LOP3.LUT R3, R30, 0x80000000, R3, 0x48, !PT ;  /* 0x800000001e037812 */ /* 0x000fc800078e4803 */
[----:B------:R-:W-:Y:S01]  /*4c80*/  LOP3.LUT R3, R3, 0x7f800000, RZ, 0xfc, !PT ;  /* 0x7f80000003037812 */ /* 0x000fe200078efcff */
[----:B------:R-:W-:Y:S06]  /*4c90*/  BRA `(.L_x_121) ;  /* 0x0000000000147947 */ /* 0x000fec0003800000 */
.L_x_115:
[----:B------:R-:W-:Y:S01]  /*4ca0*/  LOP3.LUT R3, R30, 0x80000000, R3, 0x48, !PT ;  /* 0x800000001e037812 */ /* 0x000fe200078e4803 */
[----:B------:R-:W-:Y:S06]  /*4cb0*/  BRA `(.L_x_121) ;  /* 0x00000000000c7947 */ /* 0x000fec0003800000 */
.L_x_114:
[----:B------:R-:W0:Y:S01]  /*4cc0*/  MUFU.RSQ R3, -QNAN ;  /* 0xffc0000000037908 */ /* 0x000e220000001400 */
[----:B------:R-:W-:Y:S05]  /*4cd0*/  BRA `(.L_x_121) ;  /* 0x0000000000047947 */ /* 0x000fea0003800000 */
.L_x_113:
[----:B------:R-:W-:-:S07]  /*4ce0*/  FADD.FTZ R3, R3, R2 ;  /* 0x0000000203037221 */ /* 0x000fce0000010000 */
.L_x_121:
[----:B------:R-:W-:Y:S05]  /*4cf0*/  BSYNC.RECONVERGENT B0 ;  /* 0x0000000000007941 */ /* 0x000fea0003800200 */
.L_x_111:
[----:B------:R-:W-:-:S04]  /*4d00*/  HFMA2 R29, -RZ, RZ, 0, 0 ;  /* 0x00000000ff1d7431 */ /* 0x000fc800000001ff */
[----:B0-----:R-:W-:Y:S05]  /*4d10*/  RET.REL.NODEC R28 `(_Z12mlp_backwardPfS_S_S_S_S_S_S_S_iii) ;  /* 0xffffffb01cb87950 */ /* 0x001fea0003c3ffff */
.L_x_122:
        /* <DEDUP_REMOVED lines=14> */
.L_x_164:


//--------------------- .text._Z11mlp_forwardPfS_S_S_S_S_S_iii --------------------------
	.section	.text._Z11mlp_forwardPfS_S_S_S_S_S_iii,"ax",@progbits
	.align	128
        .global         _Z11mlp_forwardPfS_S_S_S_S_S_iii
        .type           _Z11mlp_forwardPfS_S_S_S_S_S_iii,@function
        .size           _Z11mlp_forwardPfS_S_S_S_S_S_iii,(.L_x_165 - _Z11mlp_forwardPfS_S_S_S_S_S_iii)
        .other          _Z11mlp_forwardPfS_S_S_S_S_S_iii,@"STO_CUDA_ENTRY STV_DEFAULT"
_Z11mlp_forwardPfS_S_S_S_S_S_iii:
.text._Z11mlp_forwardPfS_S_S_S_S_S_iii:
        /* <DEDUP_REMOVED lines=8> */
[----:B------:R-:W0:Y:S01]  /*0080*/  LDCU UR4, c[0x0][0x3c0] ;  /* 0x00007800ff0477ac */ /* 0x000e220008000800 */
[----:B------:R-:W-:Y:S01]  /*0090*/  HFMA2 R15, -RZ, RZ, 0, 0 ;  /* 0x00000000ff0f7431 */ /* 0x000fe200000001ff */
[----:B------:R-:W1:Y:S01]  /*00a0*/  LDCU.64 UR10, c[0x0][0x358] ;  /* 0x00006b00ff0a77ac */ /* 0x000e620008000a00 */
[----:B0-----:R-:W-:-:S09]  /*00b0*/  UISETP.GE.AND UP0, UPT, UR4, 0x1, UPT ;  /* 0x000000010400788c */ /* 0x001fd2000bf06270 */
[----:B-1----:R-:W-:Y:S05]  /*00c0*/  BRA.U !UP0, `(.L_x_123) ;  /* 0x0000002108cc7547 */ /* 0x002fea000b800000 */
[----:B------:R-:W0:Y:S01]  /*00d0*/  LDC R3, c[0x0][0x3bc] ;  /* 0x0000ef00ff037b82 */ /* 0x000e220000000800 */
[----:B------:R-:W-:Y:S02]  /*00e0*/  UIADD3 UR5, UPT, UPT, UR4, -0x1, URZ ;  /* 0xffffffff04057890 */ /* 0x000fe4000fffe0ff */
[----:B------:R-:W-:Y:S01]  /*00f0*/  IMAD R5, R4, UR4, RZ ;  /* 0x0000000404057c24 */ /* 0x000fe2000f8e02ff */
[----:B0-----:R-:W-:-:S13]  /*0100*/  ISETP.GE.AND P0, PT, R3, 0x1, PT ;  /* 0x000000010300780c */ /* 0x001fda0003f06270 */
[----:B------:R-:W-:Y:S05]  /*0110*/  @!P0 BRA `(.L_x_124) ;  /* 0x0000000800f08947 */ /* 0x000fea0003800000 */
[C---:B------:R-:W-:Y:S01]  /*0120*/  LOP3.LUT R6, R3.reuse, 0x7ffffff8, RZ, 0xc0, !PT ;  /* 0x7ffffff803067812 */ /* 0x040fe200078ec0ff */
[----:B------:R-:W-:Y:S01]  /*0130*/  IMAD R7, R4, R3, RZ ;  /* 0x0000000304077224 */ /* 0x000fe200078e02ff */
[C---:B------:R-:W-:Y:S01]  /*0140*/  LOP3.LUT R22, R3.reuse, 0x7, RZ, 0xc0, !PT ;  /* 0x0000000703167812 */ /* 0x040fe200078ec0ff */
[----:B------:R-:W-:Y:S01]  /*0150*/  USHF.L.U32 UR5, UR4, 0x3, URZ ;  /* 0x0000000304057899 */ /* 0x000fe200080006ff */
[----:B------:R-:W-:Y:S02]  /*0160*/  LOP3.LUT R8, R3, 0x3, RZ, 0xc0, !PT ;  /* 0x0000000303087812 */ /* 0x000fe400078ec0ff */
[----:B------:R-:W-:Y:S01]  /*0170*/  IADD3 R9, PT, PT, -R6, RZ, RZ ;  /* 0x000000ff06097210 */ /* 0x000fe20007ffe1ff */
[----:B------:R-:W-:-:S08]  /*0180*/  UMOV UR4, URZ ;  /* 0x000000ff00047c82 */ /* 0x000fd00008000000 */
.L_x_133:
[----:B0-----:R-:W0:Y:S01]  /*0190*/  LDC R24, c[0x0][0x3bc] ;  /* 0x0000ef00ff187b82 */ /* 0x001e220000000800 */
[----:B------:R-:W-:Y:S01]  /*01a0*/  HFMA2 R26, -RZ, RZ, 0, 0 ;  /* 0x00000000ff1a7431 */ /* 0x000fe200000001ff */
[----:B------:R-:W-:Y:S02]  /*01b0*/  MOV R0, RZ ;  /* 0x000000ff00007202 */ /* 0x000fe40000000f00 */
[----:B0-----:R-:W-:-:S13]  /*01c0*/  ISETP.GE.U32.AND P0, PT, R24, 0x8, PT ;  /* 0x000000081800780c */ /* 0x001fda0003f06070 */
[----:B------:R-:W-:Y:S05]  /*01d0*/  @!P0 BRA `(.L_x_125) ;  /* 0x00000004002c8947 */ /* 0x000fea0003800000 */
[----:B------:R-:W0:Y:S01]  /*01e0*/  LDCU UR6, c[0x0][0x3c0] ;  /* 0x00007800ff0677ac */ /* 0x000e220008000800 */
[----:B------:R-:W-:Y:S02]  /*01f0*/  MOV R26, RZ ;  /* 0x000000ff001a7202 */ /* 0x000fe40000000f00 */
[----:B------:R-:W-:Y:S01]  /*0200*/  MOV R0, R7 ;  /* 0x0000000700007202 */ /* 0x000fe20000000f00 */
[----:B------:R-:W1:Y:S01]  /*0210*/  LDCU.64 UR24, c[0x0][0x388] ;  /* 0x00007100ff1877ac */ /* 0x000e620008000a00 */
[----:B------:R-:W-:Y:S01]  /*0220*/  MOV R18, R9 ;  /* 0x0000000900127202 */ /* 0x000fe20000000f00 */
[----:B0-----:R-:W-:Y:S02]  /*0230*/  UIADD3 UR7, UPT, UPT, UR4, UR6, URZ ;  /* 0x0000000604077290 */ /* 0x001fe4000fffe0ff */
[----:B------:R-:W-:Y:S02]  /*0240*/  ULEA UR8, UR6, UR4, 0x1 ;  /* 0x0000000406087291 */ /* 0x000fe4000f8e08ff */
[----:B------:R-:W-:-:S02]  /*0250*/  UIMAD UR9, UR6, 0x3, UR4 ;  /* 0x00000003060978a4 */ /* 0x000fc4000f8e0204 */
[----:B------:R-:W-:Y:S02]  /*0260*/  ULEA UR12, UR6, UR4, 0x2 ;  /* 0x00000004060c7291 */ /* 0x000fe4000f8e10ff */
[----:B------:R-:W-:Y:S02]  /*0270*/  UIMAD UR13, UR6, 0x5, UR4 ;  /* 0x00000005060d78a4 */ /* 0x000fe4000f8e0204 */
[----:B------:R-:W-:Y:S02]  /*0280*/  UIMAD UR14, UR6, 0x6, UR4 ;  /* 0x00000006060e78a4 */ /* 0x000fe4000f8e0204 */
[----:B------:R-:W-:Y:S02]  /*0290*/  UIMAD UR6, UR6, 0x7, UR4 ;  /* 0x00000007060678a4 */ /* 0x000fe4000f8e0204 */
[----:B-1----:R-:W-:-:S12]  /*02a0*/  UIMAD.WIDE.U32 UR16, UR4, 0x4, UR24 ;  /* 0x00000004041078a5 */ /* 0x002fd8000f8e0018 */
.L_x_126:
[----:B------:R-:W0:Y:S01]  /*02b0*/  LDC.64 R2, c[0x0][0x380] ;  /* 0x0000e000ff027b82 */ /* 0x000e220000000a00 */
[----:B------:R-:W-:Y:S02]  /*02c0*/  MOV R12, UR16 ;  /* 0x00000010000c7c02 */ /* 0x000fe40008000f00 */
[----:B------:R-:W-:-:S05]  /*02d0*/  MOV R13, UR17 ;  /* 0x00000011000d7c02 */ /* 0x000fca0008000f00 */
[----:B------:R1:W2:Y:S01]  /*02e0*/  LDG.E R25, desc[UR10][R12.64] ;  /* 0x0000000a0c197981 */ /* 0x0002a2000c1e1900 */
[----:B0-----:R-:W-:-:S05]  /*02f0*/  IMAD.WIDE R2, R0, 0x4, R2 ;  /* 0x0000000400027825 */ /* 0x001fca00078e0202 */
[----:B------:R-:W2:Y:S01]  /*0300*/  LDG.E R27, desc[UR10][R2.64] ;  /* 0x0000000a021b7981 */ /* 0x000ea2000c1e1900 */
[----:B------:R-:W-:Y:S02]  /*0310*/  UIMAD.WIDE.U32 UR18, UR7, 0x4, UR24 ;  /* 0x00000004071278a5 */ /* 0x000fe4000f8e0018 */
[----:B------:R-:W-:Y:S01]  /*0320*/  UIMAD.WIDE.U32 UR20, UR8, 0x4, UR24 ;  /* 0x00000004081478a5 */ /* 0x000fe2000f8e0018 */
[----:B------:R-:W3:Y:S03]  /*0330*/  LDG.E R19, desc[UR10][R2.64+0x4] ;  /* 0x0000040a02137981 */ /* 0x000ee6000c1e1900 */
[----:B------:R-:W-:Y:S01]  /*0340*/  MOV R20, UR18 ;  /* 0x0000001200147c02 */ /* 0x000fe20008000f00 */
[----:B------:R-:W-:Y:S01]  /*0350*/  UIMAD.WIDE.U32 UR22, UR12, 0x4, UR24 ;  /* 0x000000040c1678a5 */ /* 0x000fe2000f8e0018 */
[----:B------:R-:W-:Y:S01]  /*0360*/  MOV R21, UR19 ;  /* 0x0000001300157c02 */ /* 0x000fe20008000f00 */
[----:B------:R-:W-:Y:S01]  /*0370*/  UIMAD.WIDE.U32 UR18, UR9, 0x4, UR24 ;  /* 0x00000004091278a5 */ /* 0x000fe2000f8e0018 */
[----:B------:R-:W-:Y:S01]  /*0380*/  IMAD.U32 R16, RZ, RZ, UR20 ;  /* 0x00000014ff107e24 */ /* 0x000fe2000f8e00ff */
[----:B------:R-:W-:Y:S01]  /*0390*/  MOV R17, UR21 ;  /* 0x0000001500117c02 */ /* 0x000fe20008000f00 */
[----:B------:R-:W4:Y:S03]  /*03a0*/  LDG.E R28, desc[UR10][R2.64+0x8] ;  /* 0x0000080a021c7981 */ /* 0x000f26000c1e1900 */
[----:B------:R-:W-:Y:S01]  /*03b0*/  MOV R10, UR18 ;  /* 0x00000012000a7c02 */ /* 0x000fe20008000f00 */
[----:B------:R-:W3:Y:S01]  /*03c0*/  LDG.E R20, desc[UR10][R20.64] ;  /* 0x0000000a14147981 */ /* 0x000ee2000c1e1900 */
[----:B------:R-:W-:Y:S01]  /*03d0*/  MOV R11, UR19 ;  /* 0x00000013000b7c02 */ /* 0x000fe20008000f00 */
[----:B------:R-:W-:Y:S01]  /*03e0*/  UIMAD.WIDE.U32 UR18, UR13, 0x4, UR24 ;  /* 0x000000040d1278a5 */ /* 0x000fe2000f8e0018 */
[----:B-1----:R-:W-:Y:S01]  /*03f0*/  MOV R12, UR22 ;  /* 0x00000016000c7c02 */ /* 0x002fe20008000f00 */
[----:B------:R0:W4:Y:S01]  /*0400*/  LDG.E R23, desc[UR10][R16.64] ;  /* 0x0000000a10177981 */ /* 0x000122000c1e1900 */
[----:B------:R-:W-:-:S03]  /*0410*/  MOV R13, UR23 ;  /* 0x00000017000d7c02 */ /* 0x000fc60008000f00 */
[----:B------:R-:W-:Y:S01]  /*0420*/  MOV R14, UR18 ;  /* 0x00000012000e7c02 */ /* 0x000fe20008000f00 */
[----:B------:R1:W5:Y:S01]  /*0430*/  LDG.E R29, desc[UR10][R10.64] ;  /* 0x0000000a0a1d7981 */ /* 0x000362000c1e1900 */
[----:B------:R-:W-:Y:S01]  /*0440*/  MOV R15, UR19 ;  /* 0x00000013000f7c02 */ /* 0x000fe20008000f00 */
[----:B------:R-:W-:Y:S02]  /*0450*/  UIMAD.WIDE.U32 UR18, UR14, 0x4, UR24 ;  /* 0x000000040e1278a5 */ /* 0x000fe4000f8e0018 */
[----:B------:R-:W5:Y:S04]  /*0460*/  LDG.E R21, desc[UR10][R2.64+0xc] ;  /* 0x00000c0a02157981 */ /* 0x000f68000c1e1900 */
[----:B------:R-:W5:Y:S01]  /*0470*/  LDG.E R12, desc[UR10][R12.64] ;  /* 0x0000000a0c0c7981 */ /* 0x000f62000c1e1900 */
[----:B0-----:R-:W-:-:S02]  /*0480*/  MOV R16, UR18 ;  /* 0x0000001200107c02 */ /* 0x001fc40008000f00 */
[----:B------:R-:W-:Y:S01]  /*0490*/  MOV R17, UR19 ;  /* 0x0000001300117c02 */ /* 0x000fe20008000f00 */
[----:B------:R-:W-:Y:S01]  /*04a0*/  UIMAD.WIDE.U32 UR18, UR6, 0x4, UR24 ;  /* 0x00000004061278a5 */ /* 0x000fe2000f8e0018 */
[----:B------:R-:W5:Y:S04]  /*04b0*/  LDG.E R14, desc[UR10][R14.64] ;  /* 0x0000000a0e0e7981 */ /* 0x000f68000c1e1900 */
[----:B------:R-:W5:Y:S04]  /*04c0*/  LDG.E R16, desc[UR10][R16.64] ;  /* 0x0000000a10107981 */ /* 0x000f68000c1e1900 */
[----:B------:R-:W5:Y:S01]  /*04d0*/  LDG.E R13, desc[UR10][R2.64+0x10] ;  /* 0x0000100a020d7981 */ /* 0x000f62000c1e1900 */
[----:B-1----:R-:W-:Y:S01]  /*04e0*/  MOV R10, UR18 ;  /* 0x00000012000a7c02 */ /* 0x002fe20008000f00 */
[----:B------:R-:W-:-:S02]  /*04f0*/  IMAD.U32 R11, RZ, RZ, UR19 ;  /* 0x00000013ff0b7e24 */ /* 0x000fc4000f8e00ff */
[----:B------:R-:W5:Y:S04]  /*0500*/  LDG.E R15, desc[UR10][R2.64+0x1c] ;  /* 0x00001c0a020f7981 */ /* 0x000f68000c1e1900 */
[----:B------:R-:W5:Y:S01]  /*0510*/  LDG.E R10, desc[UR10][R10.64] ;  /* 0x0000000a0a0a7981 */ /* 0x000f62000c1e1900 */
[----:B--2---:R-:W-:-:S03]  /*0520*/  FFMA R26, R27, R25, R26 ;  /* 0x000000191b1a7223 */ /* 0x004fc6000000001a */
[----:B------:R-:W2:Y:S04]  /*0530*/  LDG.E R25, desc[UR10][R2.64+0x14] ;  /* 0x0000140a02197981 */ /* 0x000ea8000c1e1900 */
[----:B------:R-:W2:Y:S01]  /*0540*/  LDG.E R27, desc[UR10][R2.64+0x18] ;  /* 0x0000180a021b7981 */ /* 0x000ea2000c1e1900 */
[----:B------:R-:W-:Y:S01]  /*0550*/  IADD3 R18, PT, PT, R18, 0x8, RZ ;  /* 0x0000000812127810 */ /* 0x000fe20007ffe0ff */
[----:B---3--:R-:W-:-:S04]  /*0560*/  FFMA R19, R19, R20, R26 ;  /* 0x0000001413137223 */ /* 0x008fc8000000001a */
[----:B----4-:R-:W-:Y:S01]  /*0570*/  FFMA R28, R28, R23, R19 ;  /* 0x000000171c1c7223 */ /* 0x010fe20000000013 */
[----:B------:R-:W-:-:S03]  /*0580*/  ISETP.NE.AND P0, PT, R18, RZ, PT ;  /* 0x000000ff1200720c */ /* 0x000fc60003f05270 */
[----:B-----5:R-:W-:Y:S01]  /*0590*/  FFMA R28, R21, R29, R28 ;  /* 0x0000001d151c7223 */ /* 0x020fe2000000001c */
[----:B------:R-:W-:Y:S02]  /*05a0*/  UIADD3 UR7, UPT, UPT, UR5, UR7, URZ ;  /* 0x0000000705077290 */ /* 0x000fe4000fffe0ff */
[----:B------:R-:W-:Y:S02]  /*05b0*/  UIADD3 UR8, UPT, UPT, UR5, UR8, URZ ;  /* 0x0000000805087290 */ /* 0x000fe4000fffe0ff */
[----:B------:R-:W-:Y:S02]  /*05c0*/  UIADD3 UR9, UPT, UPT, UR5, UR9, URZ ;  /* 0x0000000905097290 */ /* 0x000fe4000fffe0ff */
[----:B------:R-:W-:Y:S01]  /*05d0*/  UIADD3 UR12, UPT, UPT, UR5, UR12, URZ ;  /* 0x0000000c050c7290 */ /* 0x000fe2000fffe0ff */
[----:B------:R-:W-:Y:S01]  /*05e0*/  FFMA R12, R13, R12, R28 ;  /* 0x0000000c0d0c7223 */ /* 0x000fe2000000001c */
[----:B------:R-:W-:Y:S02]  /*05f0*/  UIADD3 UR13, UPT, UPT, UR5, UR13, URZ ;  /* 0x0000000d050d7290 */ /* 0x000fe4000fffe0ff */
[----:B------:R-:W-:-:S02]  /*0600*/  UIADD3 UR14, UPT, UPT, UR5, UR14, URZ ;  /* 0x0000000e050e7290 */ /* 0x000fc4000fffe0ff */
[----:B------:R-:W-:Y:S02]  /*0610*/  UIADD3 UR6, UPT, UPT, UR5, UR6, URZ ;  /* 0x0000000605067290 */ /* 0x000fe4000fffe0ff */
[----:B------:R-:W-:Y:S01]  /*0620*/  UIMAD.WIDE.U32 UR16, UR5, 0x4, UR16 ;  /* 0x00000004051078a5 */ /* 0x000fe2000f8e0010 */
[----:B------:R-:W-:Y:S01]  /*0630*/  IADD3 R0, PT, PT, R0, 0x8, RZ ;  /* 0x0000000800007810 */ /* 0x000fe20007ffe0ff */
[----:B--2---:R-:W-:-:S04]  /*0640*/  FFMA R12, R25, R14, R12 ;  /* 0x0000000e190c7223 */ /* 0x004fc8000000000c */
[----:B------:R-:W-:-:S04]  /*0650*/  FFMA R12, R27, R16, R12 ;  /* 0x000000101b0c7223 */ /* 0x000fc8000000000c */
[----:B------:R-:W-:Y:S01]  /*0660*/  FFMA R26, R15, R10, R12 ;  /* 0x0000000a0f1a7223 */ /* 0x000fe2000000000c */
[----:B------:R-:W-:Y:S06]  /*0670*/  @P0 BRA `(.L_x_126) ;  /* 0xfffffffc000c0947 */ /* 0x000fec000383ffff */
[----:B------:R-:W-:-:S07]  /*0680*/  MOV R0, R6 ;  /* 0x0000000600007202 */ /* 0x000fce0000000f00 */
.L_x_125:
[----:B------:R-:W-:-:S13]  /*0690*/  ISETP.NE.AND P0, PT, R22, RZ, PT ;  /* 0x000000ff1600720c */ /* 0x000fda0003f05270 */
[----:B------:R-:W-:Y:S05]  /*06a0*/  @!P0 BRA `(.L_x_127) ;  /* 0x0000000000ec8947 */ /* 0x000fea0003800000 */
[----:B------:R-:W-:Y:S02]  /*06b0*/  IADD3 R2, PT, PT, R22, -0x1, RZ ;  /* 0xffffffff16027810 */ /* 0x000fe40007ffe0ff */
[----:B------:R-:W-:Y:S02]  /*06c0*/  ISETP.NE.AND P1, PT, R8, RZ, PT ;  /* 0x000000ff0800720c */ /* 0x000fe40003f25270 */
[----:B------:R-:W-:-:S13]  /*06d0*/  ISETP.GE.U32.AND P0, PT, R2, 0x3, PT ;  /* 0x000000030200780c */ /* 0x000fda0003f06070 */
[----:B------:R-:W-:Y:S05]  /*06e0*/  @!P0 BRA `(.L_x_128) ;  /* 0x0000000000688947 */ /* 0x000fea0003800000 */
[----:B------:R-:W0:Y:S01]  /*06f0*/  LDC R18, c[0x0][0x3c0] ;  /* 0x0000f000ff127b82 */ /* 0x000e220000000800 */
[----:B------:R-:W-:-:S07]  /*0700*/  IADD3 R13, PT, PT, R7, R0, RZ ;  /* 0x00000000070d7210 */ /* 0x000fce0007ffe0ff */
[----:B------:R-:W1:Y:S08]  /*0710*/  LDC.64 R10, c[0x0][0x388] ;  /* 0x0000e200ff0a7b82 */ /* 0x000e700000000a00 */
[----:B------:R-:W2:Y:S01]  /*0720*/  LDC.64 R2, c[0x0][0x380] ;  /* 0x0000e000ff027b82 */ /* 0x000ea20000000a00 */
[----:B0-----:R-:W-:-:S05]  /*0730*/  IMAD R15, R0, R18, UR4 ;  /* 0x00000004000f7e24 */ /* 0x001fca000f8e0212 */
[C---:B------:R-:W-:Y:S01]  /*0740*/  IADD3 R17, PT, PT, R15.reuse, R18, RZ ;  /* 0x000000120f117210 */ /* 0x040fe20007ffe0ff */
[----:B-1----:R-:W-:-:S03]  /*0750*/  IMAD.WIDE.U32 R14, R15, 0x4, R10 ;  /* 0x000000040f0e7825 */ /* 0x002fc600078e000a */
[-C--:B------:R-:W-:Y:S01]  /*0760*/  IADD3 R21, PT, PT, R17, R18.reuse, RZ ;  /* 0x0000001211157210 */ /* 0x080fe20007ffe0ff */
[----:B--2---:R-:W-:Y:S02]  /*0770*/  IMAD.WIDE R2, R13, 0x4, R2 ;  /* 0x000000040d027825 */ /* 0x004fe400078e0202 */
[----:B------:R-:W2:Y:S02]  /*0780*/  LDG.E R14, desc[UR10][R14.64] ;  /* 0x0000000a0e0e7981 */ /* 0x000ea4000c1e1900 */
[--C-:B------:R-:W-:Y:S02]  /*0790*/  IMAD.WIDE.U32 R12, R17, 0x4, R10.reuse ;  /* 0x00000004110c7825 */ /* 0x100fe400078e000a */
[----:B------:R-:W2:Y:S01]  /*07a0*/  LDG.E R19, desc[UR10][R2.64] ;  /* 0x0000000a02137981 */ /* 0x000ea2000c1e1900 */
[C---:B------:R-:W-:Y:S01]  /*07b0*/  IADD3 R23, PT, PT, R21.reuse, R18, RZ ;  /* 0x0000001215177210 */ /* 0x040fe20007ffe0ff */
[--C-:B------:R-:W-:Y:S02]  /*07c0*/  IMAD.WIDE.U32 R16, R21, 0x4, R10.reuse ;  /* 0x0000000415107825 */ /* 0x100fe400078e000a */
[----:B------:R-:W3:Y:S04]  /*07d0*/  LDG.E R25, desc[UR10][R2.64+0xc] ;  /* 0x00000c0a02197981 */ /* 0x000ee8000c1e1900 */
[----:B------:R-:W4:Y:S01]  /*07e0*/  LDG.E R12, desc[UR10][R12.64] ;  /* 0x0000000a0c0c7981 */ /* 0x000f22000c1e1900 */
[----:B------:R-:W-:-:S03]  /*07f0*/  IMAD.WIDE.U32 R10, R23, 0x4, R10 ;  /* 0x00000004170a7825 */ /* 0x000fc600078e000a */
[----:B------:R-:W4:Y:S04]  /*0800*/  LDG.E R21, desc[UR10][R2.64+0x4] ;  /* 0x0000040a02157981 */ /* 0x000f28000c1e1900 */
[----:B------:R-:W5:Y:S04]  /*0810*/  LDG.E R16, desc[UR10][R16.64] ;  /* 0x0000000a10107981 */ /* 0x000f68000c1e1900 */
[----:B------:R-:W5:Y:S04]  /*0820*/  LDG.E R23, desc[UR10][R2.64+0x8] ;  /* 0x0000080a02177981 */ /* 0x000f68000c1e1900 */
[----:B------:R-:W3:Y:S01]  /*0830*/  LDG.E R10, desc[UR10][R10.64] ;  /* 0x0000000a0a0a7981 */ /* 0x000ee2000c1e1900 */
[----:B------:R-:W-:Y:S01]  /*0840*/  IADD3 R0, PT, PT, R0, 0x4, RZ ;  /* 0x0000000400007810 */ /* 0x000fe20007ffe0ff */
[----:B--2---:R-:W-:-:S04]  /*0850*/  FFMA R14, R19, R14, R26 ;  /* 0x0000000e130e7223 */ /* 0x004fc8000000001a */
[----:B----4-:R-:W-:-:S04]  /*0860*/  FFMA R14, R21, R12, R14 ;  /* 0x0000000c150e7223 */ /* 0x010fc8000000000e */
[----:B-----5:R-:W-:-:S04]  /*0870*/  FFMA R14, R23, R16, R14 ;  /* 0x00000010170e7223 */ /* 0x020fc8000000000e */
[----:B---3--:R-:W-:-:S07]  /*0880*/  FFMA R26, R25, R10, R14 ;  /* 0x0000000a191a7223 */ /* 0x008fce000000000e */
.L_x_128:
[----:B------:R-:W-:Y:S05]  /*0890*/  @!P1 BRA `(.L_x_127) ;  /* 0x0000000000709947 */ /* 0x000fea0003800000 */
[----:B------:R-:W-:Y:S01]  /*08a0*/  ISETP.NE.AND P0, PT, R8, 0x1, PT ;  /* 0x000000010800780c */ /* 0x000fe20003f05270 */
[----:B------:R-:W0:Y:S01]  /*08b0*/  LDC.64 R2, c[0x0][0x388] ;  /* 0x0000e200ff027b82 */ /* 0x000e220000000a00 */
[----:B------:R-:W-:-:S07]  /*08c0*/  LOP3.LUT P1, RZ, R24, 0x1, RZ, 0xc0, !PT ;  /* 0x0000000118ff7812 */ /* 0x000fce000782c0ff */
[----:B------:R-:W1:Y:S04]  /*08d0*/  LDC.64 R16, c[0x0][0x380] ;  /* 0x0000e000ff107b82 */ /* 0x000e680000000a00 */
[----:B------:R-:W-:-:S04]  /*08e0*/  @P0 IADD3 R21, PT, PT, R7, R0, RZ ;  /* 0x0000000007150210 */ /* 0x000fc80007ffe0ff */
[----:B------:R-:W2:Y:S08]  /*08f0*/  @P0 LDC R15, c[0x0][0x3c0] ;  /* 0x0000f000ff0f0b82 */ /* 0x000eb00000000800 */
[----:B------:R-:W3:Y:S08]  /*0900*/  @P1 LDC R19, c[0x0][0x3c0] ;  /* 0x0000f000ff131b82 */ /* 0x000ef00000000800 */
[----:B------:R-:W4:Y:S01]  /*0910*/  LDC.64 R10, c[0x0][0x380] ;  /* 0x0000e000ff0a7b82 */ /* 0x000f220000000a00 */
[----:B-1----:R-:W-:-:S07]  /*0920*/  @P0 IMAD.WIDE R16, R21, 0x4, R16 ;  /* 0x0000000415100825 */ /* 0x002fce00078e0210 */
[----:B------:R-:W1:Y:S01]  /*0930*/  LDC.64 R12, c[0x0][0x388] ;  /* 0x0000e200ff0c7b82 */ /* 0x000e620000000a00 */
[C---:B--2---:R-:W-:Y:S01]  /*0940*/  @P0 IMAD R14, R0.reuse, R15, UR4 ;  /* 0x00000004000e0e24 */ /* 0x044fe2000f8e020f */
[----:B------:R-:W-:-:S03]  /*0950*/  @P0 IADD3 R0, PT, PT, R0, 0x2, RZ ;  /* 0x0000000200000810 */ /* 0x000fc60007ffe0ff */
[C---:B------:R-:W-:Y:S01]  /*0960*/  @P0 IMAD.IADD R23, R14.reuse, 0x1, R15 ;  /* 0x000000010e170824 */ /* 0x040fe200078e020f */
[----:B------:R-:W-:Y:S01]  /*0970*/  @P1 IADD3 R21, PT, PT, R7, R0, RZ ;  /* 0x0000000007151210 */ /* 0x000fe20007ffe0ff */
[----:B0-----:R-:W-:-:S04]  /*0980*/  @P0 IMAD.WIDE.U32 R14, R14, 0x4, R2 ;  /* 0x000000040e0e0825 */ /* 0x001fc800078e0002 */
[----:B------:R-:W-:Y:S02]  /*0990*/  @P0 IMAD.WIDE.U32 R2, R23, 0x4, R2 ;  /* 0x0000000417020825 */ /* 0x000fe400078e0002 */
[----:B------:R-:W2:Y:S02]  /*09a0*/  @P0 LDG.E R15, desc[UR10][R14.64] ;  /* 0x0000000a0e0f0981 */ /* 0x000ea4000c1e1900 */
[----:B---3--:R-:W-:Y:S02]  /*09b0*/  @P1 IMAD R19, R0, R19, UR4 ;  /* 0x0000000400131e24 */ /* 0x008fe4000f8e0213 */
[----:B------:R-:W2:Y:S01]  /*09c0*/  @P0 LDG.E R23, desc[UR10][R16.64] ;  /* 0x0000000a10170981 */ /* 0x000ea2000c1e1900 */
[----:B----4-:R-:W-:-:S03]  /*09d0*/  @P1 IMAD.WIDE R10, R21, 0x4, R10 ;  /* 0x00000004150a1825 */ /* 0x010fc600078e020a */
[----:B------:R-:W3:Y:S01]  /*09e0*/  @P0 LDG.E R2, desc[UR10][R2.64] ;  /* 0x0000000a02020981 */ /* 0x000ee2000c1e1900 */
[----:B-1----:R-:W-:-:S03]  /*09f0*/  @P1 IMAD.WIDE.U32 R12, R19, 0x4, R12 ;  /* 0x00000004130c1825 */ /* 0x002fc600078e000c */
[----:B------:R-:W3:Y:S04]  /*0a00*/  @P0 LDG.E R0, desc[UR10][R16.64+0x4] ;  /* 0x0000040a10000981 */ /* 0x000ee8000c1e1900 */
[----:B------:R-:W4:Y:S04]  /*0a10*/  @P1 LDG.E R11, desc[UR10][R10.64] ;  /* 0x0000000a0a0b1981 */ /* 0x000f28000c1e1900 */
[----:B------:R-:W4:Y:S01]  /*0a20*/  @P1 LDG.E R12, desc[UR10][R12.64] ;  /* 0x0000000a0c0c1981 */ /* 0x000f22000c1e1900 */
[----:B--2---:R-:W-:-:S04]  /*0a30*/  @P0 FFMA R23, R23, R15, R26 ;  /* 0x0000000f17170223 */ /* 0x004fc8000000001a */
[----:B---3--:R-:W-:-:S04]  /*0a40*/  @P0 FFMA R26, R0, R2, R23 ;  /* 0x00000002001a0223 */ /* 0x008fc80000000017 */
[----:B----4-:R-:W-:-:S07]  /*0a50*/  @P1 FFMA R26, R11, R12, R26 ;  /* 0x0000000c0b1a1223 */ /* 0x010fce000000001a */
.L_x_127:
[----:B------:R-:W0:Y:S02]  /*0a60*/  LDCU.64 UR6, c[0x0][0x390] ;  /* 0x00007200ff0677ac */ /* 0x000e240008000a00 */
[----:B0-----:R-:W-:-:S06]  /*0a70*/  UIMAD.WIDE.U32 UR6, UR4, 0x4, UR6 ;  /* 0x00000004040678a5 */ /* 0x001fcc000f8e0006 */
[----:B------:R-:W-:Y:S02]  /*0a80*/  MOV R3, UR7 ;  /* 0x0000000700037c02 */ /* 0x000fe40008000f00 */
[----:B------:R-:W-:-:S05]  /*0a90*/  MOV R2, UR6 ;  /* 0x0000000600027c02 */ /* 0x000fca0008000f00 */
[----:B------:R-:W2:Y:S01]  /*0aa0*/  LDG.E R3, desc[UR10][R2.64] ;  /* 0x0000000a02037981 */ /* 0x000ea2000c1e1900 */
[----:B------:R-:W-:Y:S01]  /*0ab0*/  HFMA2 R11, -RZ, RZ, 0.96630859375, -0.0022525787353515625 ;  /* 0x3bbb989dff0b7431 */ /* 0x000fe200000001ff */
[----:B------:R-:W-:Y:S01]  /*0ac0*/  MOV R13, 0x437c0000 ;  /* 0x437c0000000d7802 */ /* 0x000fe20000000f00 */
[----:B------:R-:W-:Y:S01]  /*0ad0*/  BSSY.RECONVERGENT B0, `(.L_x_129) ;  /* 0x0000017000007945 */ /* 0x000fe20003800200 */
[----:B--2---:R-:W-:-:S04]  /*0ae0*/  FADD R26, R3, R26 ;  /* 0x0000001a031a7221 */ /* 0x004fc80000000000 */
[----:B------:R-:W-:-:S04]  /*0af0*/  FFMA.SAT R0, R26, -R11, 0.5 ;  /* 0x3f0000001a007423 */ /* 0x000fc8000000280b */
[----:B------:R-:W-:-:S04]  /*0b00*/  FFMA.RM R0, R0, R13, 12582913 ;  /* 0x4b40000100007423 */ /* 0x000fc8000000400d */
[C---:B------:R-:W-:Y:S01]  /*0b10*/  FADD R11, R0.reuse, -12583039 ;  /* 0xcb40007f000b7421 */ /* 0x040fe20000000000 */
[----:B------:R-:W-:-:S03]  /*0b20*/  SHF.L.U32 R0, R0, 0x17, RZ ;  /* 0x0000001700007819 */ /* 0x000fc600000006ff */
[----:B------:R-:W-:-:S04]  /*0b30*/  FFMA R11, R26, -1.4426950216293334961, -R11 ;  /* 0xbfb8aa3b1a0b7823 */ /* 0x000fc8000000080b */
[----:B------:R-:W-:-:S06]  /*0b40*/  FFMA R11, R26, -1.925963033500011079e-08, R11 ;  /* 0xb2a570601a0b7823 */ /* 0x000fcc000000000b */
[----:B------:R-:W0:Y:S02]  /*0b50*/  MUFU.EX2 R11, R11 ;  /* 0x0000000b000b7308 */ /* 0x000e240000000800 */
[----:B0-----:R-:W-:-:S05]  /*0b60*/  FFMA R2, R0, R11, 1 ;  /* 0x3f80000000027423 */ /* 0x001fca000000000b */
[----:B------:R-:W-:-:S04]  /*0b70*/  IADD3 R0, PT, PT, R2, 0x1800000, RZ ;  /* 0x0180000002007810 */ /* 0x000fc80007ffe0ff */
[----:B------:R-:W-:-:S04]  /*0b80*/  LOP3.LUT R0, R0, 0x7f800000, RZ, 0xc0, !PT ;  /* 0x7f80000000007812 */ /* 0x000fc800078ec0ff */
[----:B------:R-:W-:-:S13]  /*0b90*/  ISETP.GT.U32.AND P0, PT, R0, 0x1ffffff, PT ;  /* 0x01ffffff0000780c */ /* 0x000fda0003f04070 */
[----:B------:R-:W-:Y:S05]  /*0ba0*/  @P0 BRA `(.L_x_130) ;  /* 0x0000000000140947 */ /* 0x000fea0003800000 */
[----:B------:R-:W-:Y:S02]  /*0bb0*/  MOV R0, R2 ;  /* 0x0000000200007202 */ /* 0x000fe40000000f00 */
[----:B------:R-:W-:-:S07]  /*0bc0*/  MOV R14, 0xbe0 ;  /* 0x00000be0000e7802 */ /* 0x000fce0000000f00 */
[----:B------:R-:W-:Y:S05]  /*0bd0*/  CALL.REL.NOINC `($__internal_1_$__cuda_sm20_rcp_rn_f32_slowpath) ;  /* 0x0000001800887944 */ /* 0x000fea0003c00000 */
[----:B------:R-:W-:Y:S01]  /*0be0*/  MOV R11, R0 ;  /* 0x00000000000b7202 */ /* 0x000fe20000000f00 */
[----:B------:R-:W-:Y:S06]  /*0bf0*/  BRA `(.L_x_131) ;  /* 0x0000000000107947 */ /* 0x000fec0003800000 */
.L_x_130:
[----:B------:R-:W0:Y:S02]  /*0c00*/  MUFU.RCP R11, R2 ;  /* 0x00000002000b7308 */ /* 0x000e240000001000 */
[----:B0-----:R-:W-:-:S04]  /*0c10*/  FFMA R0, R2, R11, -1 ;  /* 0xbf80000002007423 */ /* 0x001fc8000000000b */
[----:B------:R-:W-:-:S04]  /*0c20*/  FADD.FTZ R0, -R0, -RZ ;  /* 0x800000ff00007221 */ /* 0x000fc80000010100 */
[----:B------:R-:W-:-:S07]  /*0c30*/  FFMA R11, R11, R0, R11 ;  /* 0x000000000b0b7223 */ /* 0x000fce000000000b */
.L_x_131:
[----:B------:R-:W-:Y:S05]  /*0c40*/  BSYNC.RECONVERGENT B0 ;  /* 0x0000000000007941 */ /* 0x000fea0003800200 */
.L_x_129:
[----:B------:R-:W0:Y:S01]  /*0c50*/  LDC.64 R2, c[0x0][0x3a8] ;  /* 0x0000ea00ff027b82 */ /* 0x000e220000000a00 */
[----:B------:R-:W-:Y:S01]  /*0c60*/  VIADD R13, R5, UR4 ;  /* 0x00000004050d7c36 */ /* 0x000fe20008000000 */
[----:B------:R-:W1:Y:S01]  /*0c70*/  LDCU UR6, c[0x0][0x3c0] ;  /* 0x00007800ff0677ac */ /* 0x000e620008000800 */
[----:B------:R-:W-:-:S04]  /*0c80*/  UIADD3 UR4, UPT, UPT, UR4, 0x1, URZ ;  /* 0x0000000104047890 */ /* 0x000fc8000fffe0ff */
[----:B-1----:R-:W-:Y:S01]  /*0c90*/  UISETP.NE.AND UP0, UPT, UR4, UR6, UPT ;  /* 0x000000060400728c */ /* 0x002fe2000bf05270 */
[----:B0-----:R-:W-:-:S05]  /*0ca0*/  IMAD.WIDE R2, R13, 0x4, R2 ;  /* 0x000000040d027825 */ /* 0x001fca00078e0202 */
[----:B------:R0:W-:Y:S03]  /*0cb0*/  STG.E desc[UR10][R2.64], R11 ;  /* 0x0000000b02007986 */ /* 0x0001e6000c10190a */
[----:B------:R-:W-:Y:S05]  /*0cc0*/  BRA.U !UP0, `(.L_x_132) ;  /* 0x0000000d08647547 */ /* 0x000fea000b800000 */
[----:B------:R-:W-:Y:S05]  /*0cd0*/  BRA `(.L_x_133) ;  /* 0xfffffff4002c7947 */ /* 0x000fea000383ffff */
.L_x_124:
[----:B------:R-:W-:Y:S01]  /*0ce0*/  UISETP.GE.U32.AND UP0, UPT, UR5, 0x3, UPT ;  /* 0x000000030500788c */ /* 0x000fe2000bf06070 */
[----:B------:R-:W-:Y:S01]  /*0cf0*/  HFMA2 R20, -RZ, RZ, 0, 0 ;  /* 0x00000000ff147431 */ /* 0x000fe200000001ff */
[----:B------:R-:W-:-:S07]  /*0d00*/  ULOP3.LUT UR6, UR4, 0x3, URZ, 0xc0, !UPT ;  /* 0x0000000304067892 */ /* 0x000fce000f8ec0ff */
[----:B------:R-:W-:Y:S05]  /*0d10*/  BRA.U !UP0, `(.L_x_134) ;  /* 0x0000000508cc7547 */ /* 0x000fea000b800000 */
[----:B------:R-:W0:Y:S01]  /*0d20*/  LDC.64 R6, c[0x0][0x3a8] ;  /* 0x0000ea00ff067b82 */ /* 0x000e220000000a00 */
[----:B------:R-:W-:Y:S01]  /*0d30*/  ULOP3.LUT UR4, UR4, 0x7ffffffc, URZ, 0xc0, !UPT ;  /* 0x7ffffffc04047892 */ /* 0x000fe2000f8ec0ff */
[----:B------:R-:W-:-:S05]  /*0d40*/  MOV R19, RZ ;  /* 0x000000ff00137202 */ /* 0x000fca0000000f00 */
[----:B------:R-:W-:Y:S01]  /*0d50*/  MOV R20, UR4 ;  /* 0x0000000400147c02 */ /* 0x000fe20008000f00 */
[----:B------:R-:W1:Y:S06]  /*0d60*/  LDC.64 R8, c[0x0][0x390] ;  /* 0x0000e400ff087b82 */ /* 0x000e6c0000000a00 */
.L_x_143:
[----:B-1----:R-:W-:-:S05]  /*0d70*/  IMAD.WIDE.U32 R10, R19, 0x4, R8 ;  /* 0x00000004130a7825 */ /* 0x002fca00078e0008 */
[----:B------:R-:W2:Y:S01]  /*0d80*/  LDG.E R0, desc[UR10][R10.64] ;  /* 0x0000000a0a007981 */ /* 0x000ea2000c1e1900 */
[----:B------:R-:W-:Y:S01]  /*0d90*/  HFMA2 R13, -RZ, RZ, 3.7421875, 0 ;  /* 0x437c0000ff0d7431 */ /* 0x000fe200000001ff */
[----:B------:R-:W-:Y:S01]  /*0da0*/  MOV R3, 0x3bbb989d ;  /* 0x3bbb989d00037802 */ /* 0x000fe20000000f00 */
[----:B--2---:R-:W-:-:S04]  /*0db0*/  FADD R0, RZ, R0 ;  /* 0x00000000ff007221 */ /* 0x004fc80000000000 */
[----:B------:R-:W-:-:S04]  /*0dc0*/  FFMA.SAT R2, R0, -R3, 0.5 ;  /* 0x3f00000000027423 */ /* 0x000fc80000002803 */
[----:B------:R-:W-:-:S04]  /*0dd0*/  FFMA.RM R2, R2, R13, 12582913 ;  /* 0x4b40000102027423 */ /* 0x000fc8000000400d */
[C---:B------:R-:W-:Y:S01]  /*0de0*/  FADD R3, R2.reuse, -12583039 ;  /* 0xcb40007f02037421 */ /* 0x040fe20000000000 */
[----:B------:R-:W-:-:S03]  /*0df0*/  SHF.L.U32 R2, R2, 0x17, RZ ;  /* 0x0000001702027819 */ /* 0x000fc600000006ff */
[----:B------:R-:W-:-:S04]  /*0e00*/  FFMA R3, R0, -1.4426950216293334961, -R3 ;  /* 0xbfb8aa3b00037823 */ /* 0x000fc80000000803 */
[----:B------:R-:W-:-:S06]  /*0e10*/  FFMA R3, R0, -1.925963033500011079e-08, R3 ;  /* 0xb2a5706000037823 */ /* 0x000fcc0000000003 */
[----:B------:R-:W1:Y:S02]  /*0e20*/  MUFU.EX2 R3, R3 ;  /* 0x0000000300037308 */ /* 0x000e640000000800 */
[----:B-1----:R-:W-:-:S05]  /*0e30*/  FFMA R2, R2, R3, 1 ;  /* 0x3f80000002027423 */ /* 0x002fca0000000003 */
[----:B------:R-:W-:-:S04]  /*0e40*/  IADD3 R0, PT, PT, R2, 0x1800000, RZ ;  /* 0x0180000002007810 */ /* 0x000fc80007ffe0ff */
[----:B------:R-:W-:-:S04]  /*0e50*/  LOP3.LUT R0, R0, 0x7f800000, RZ, 0xc0, !PT ;  /* 0x7f80000000007812 */ /* 0x000fc800078ec0ff */
[----:B------:R-:W-:-:S13]  /*0e60*/  ISETP.GT.U32.AND P0, PT, R0, 0x1ffffff, PT ;  /* 0x01ffffff0000780c */ /* 0x000fda0003f04070 */
[----:B------:R-:W-:Y:S05]  /*0e70*/  @P0 BRA `(.L_x_135) ;  /* 0x0000000000140947 */ /* 0x000fea0003800000 */
[----:B------:R-:W-:Y:S02]  /*0e80*/  MOV R0, R2 ;  /* 0x0000000200007202 */ /* 0x000fe40000000f00 */
[----:B------:R-:W-:-:S07]  /*0e90*/  MOV R14, 0xeb0 ;  /* 0x00000eb0000e7802 */ /* 0x000fce0000000f00 */
[----:B0-----:R-:W-:Y:S05]  /*0ea0*/  CALL.REL.NOINC `($__internal_1_$__cuda_sm20_rcp_rn_f32_slowpath) ;  /* 0x0000001400d47944 */ /* 0x001fea0003c00000 */
[----:B------:R-:W-:Y:S01]  /*0eb0*/  MOV R3, R0 ;  /* 0x0000000000037202 */ /* 0x000fe20000000f00 */
[----:B------:R-:W-:Y:S06]  /*0ec0*/  BRA `(.L_x_136) ;  /* 0x0000000000107947 */ /* 0x000fec0003800000 */
.L_x_135:
[----:B------:R-:W1:Y:S02]  /*0ed0*/  MUFU.RCP R3, R2 ;  /* 0x0000000200037308 */ /* 0x000e640000001000 */
[----:B-1----:R-:W-:-:S04]  /*0ee0*/  FFMA R0, R2, R3, -1 ;  /* 0xbf80000002007423 */ /* 0x002fc80000000003 */
[----:B------:R-:W-:-:S04]  /*0ef0*/  FADD.FTZ R0, -R0, -RZ ;  /* 0x800000ff00007221 */ /* 0x000fc80000010100 */
[----:B------:R-:W-:-:S07]  /*0f00*/  FFMA R3, R3, R0, R3 ;  /* 0x0000000003037223 */ /* 0x000fce0000000003 */
.L_x_136:
[----:B------:R-:W-:-:S05]  /*0f10*/  IADD3 R13, PT, PT, R5, R19, RZ ;  /* 0x00000013050d7210 */ /* 0x000fca0007ffe0ff */
[----:B0-----:R-:W-:-:S05]  /*0f20*/  IMAD.WIDE R12, R13, 0x4, R6 ;  /* 0x000000040d0c7825 */ /* 0x001fca00078e0206 */
[----:B------:R0:W-:Y:S04]  /*0f30*/  STG.E desc[UR10][R12.64], R3 ;  /* 0x000000030c007986 */ /* 0x0001e8000c10190a */
[----:B------:R-:W2:Y:S01]  /*0f40*/  LDG.E R0, desc[UR10][R10.64+0x4] ;  /* 0x0000040a0a007981 */ /* 0x000ea2000c1e1900 */
[----:B------:R-:W-:Y:S02]  /*0f50*/  HFMA2 R17, -RZ, RZ, 3.7421875, 0 ;  /* 0x437c0000ff117431 */ /* 0x000fe400000001ff */
[----:B------:R-:W-:Y:S02]  /*0f60*/  IMAD.MOV.U32 R15, RZ, RZ, 0x3bbb989d ;  /* 0x3bbb989dff0f7424 */ /* 0x000fe400078e00ff */
        /* <DEDUP_REMOVED lines=12> */
[----:B0-----:R-:W-:Y:S05]  /*1030*/  @P0 BRA `(.L_x_137) ;  /* 0x0000000000140947 */ /* 0x001fea0003800000 */
[----:B------:R-:W-:Y:S02]  /*1040*/  MOV R0, R2 ;  /* 0x0000000200007202 */ /* 0x000fe40000000f00 */
[----:B------:R-:W-:-:S07]  /*1050*/  MOV R14, 0x1070 ;  /* 0x00001070000e7802 */ /* 0x000fce0000000f00 */
[----:B------:R-:W-:Y:S05]  /*1060*/  CALL.REL.NOINC `($__internal_1_$__cuda_sm20_rcp_rn_f32_slowpath) ;  /* 0x0000001400647944 */ /* 0x000fea0003c00000 */
[----:B------:R-:W-:Y:S01]  /*1070*/  MOV R3, R0 ;  /* 0x0000000000037202 */ /* 0x000fe20000000f00 */
[----:B------:R-:W-:Y:S06]  /*1080*/  BRA `(.L_x_138) ;  /* 0x0000000000107947 */ /* 0x000fec0003800000 */
.L_x_137:
[----:B------:R-:W0:Y:S02]  /*1090*/  MUFU.RCP R3, R2 ;  /* 0x0000000200037308 */ /* 0x000e240000001000 */
[----:B0-----:R-:W-:-:S04]  /*10a0*/  FFMA R0, R2, R3, -1 ;  /* 0xbf80000002007423 */ /* 0x001fc80000000003 */
[----:B------:R-:W-:-:S04]  /*10b0*/  FADD.FTZ R0, -R0, -RZ ;  /* 0x800000ff00007221 */ /* 0x000fc80000010100 */
[----:B------:R-:W-:-:S07]  /*10c0*/  FFMA R3, R3, R0, R3 ;  /* 0x0000000003037223 */ /* 0x000fce0000000003 */
.L_x_138:
[----:B------:R0:W-:Y:S04]  /*10d0*/  STG.E desc[UR10][R12.64+0x4], R3 ;  /* 0x000004030c007986 */ /* 0x0001e8000c10190a */
[----:B------:R-:W2:Y:S01]  /*10e0*/  LDG.E R0, desc[UR10][R10.64+0x8] ;  /* 0x0000080a0a007981 */ /* 0x000ea2000c1e1900 */
[----:B------:R-:W-:Y:S01]  /*10f0*/  HFMA2 R15, -RZ, RZ, 0.96630859375, -0.0022525787353515625 ;  /* 0x3bbb989dff0f7431 */ /* 0x000fe200000001ff */
        /* <DEDUP_REMOVED lines=17> */
[----:B------:R-:W-:Y:S01]  /*1210*/  IMAD.MOV.U32 R3, RZ, RZ, R0 ;  /* 0x000000ffff037224 */ /* 0x000fe200078e0000 */
[----:B------:R-:W-:Y:S06]  /*1220*/  BRA `(.L_x_140) ;  /* 0x0000000000107947 */ /* 0x000fec0003800000 */
.L_x_139:
[----:B------:R-:W0:Y:S02]  /*1230*/  MUFU.RCP R3, R2 ;  /* 0x0000000200037308 */ /* 0x000e240000001000 */
[----:B0-----:R-:W-:-:S04]  /*1240*/  FFMA R0, R2, R3, -1 ;  /* 0xbf80000002007423 */ /* 0x001fc80000000003 */
[----:B------:R-:W-:-:S04]  /*1250*/  FADD.FTZ R0, -R0, -RZ ;  /* 0x800000ff00007221 */ /* 0x000fc80000010100 */
[----:B------:R-:W-:-:S07]  /*1260*/  FFMA R3, R3, R0, R3 ;  /* 0x0000000003037223 */ /* 0x000fce0000000003 */
.L_x_140:
        /* <DEDUP_REMOVED lines=22> */
.L_x_141:
[----:B------:R-:W0:Y:S02]  /*13d0*/  MUFU.RCP R3, R2 ;  /* 0x0000000200037308 */ /* 0x000e240000001000 */
[----:B0-----:R-:W-:-:S04]  /*13e0*/  FFMA R0, R2, R3, -1 ;  /* 0xbf80000002007423 */ /* 0x001fc80000000003 */
[----:B------:R-:W-:-:S04]  /*13f0*/  FADD.FTZ R0, -R0, -RZ ;  /* 0x800000ff00007221 */ /* 0x000fc80000010100 */
[----:B------:R-:W-:-:S07]  /*1400*/  FFMA R3, R3, R0, R3 ;  /* 0x0000000003037223 */ /* 0x000fce0000000003 */
.L_x_142:
[----:B------:R2:W-:Y:S01]  /*1410*/  STG.E desc[UR10][R12.64+0xc], R3 ;  /* 0x00000c030c007986 */ /* 0x0005e2000c10190a */
[----:B------:R-:W-:-:S04]  /*1420*/  IADD3 R19, PT, PT, R19, 0x4, RZ ;  /* 0x0000000413137810 */ /* 0x000fc80007ffe0ff */
[----:B------:R-:W-:-:S13]  /*1430*/  ISETP.NE.AND P0, PT, R19, R20, PT ;  /* 0x000000141300720c */ /* 0x000fda0003f05270 */
[----:B--2---:R-:W-:Y:S05]  /*1440*/  @P0 BRA `(.L_x_143) ;  /* 0xfffffff800480947 */ /* 0x004fea000383ffff */
.L_x_134:
[----:B------:R-:W-:-:S09]  /*1450*/  UISETP.NE.AND UP0, UPT, UR6, URZ, UPT ;  /* 0x000000ff0600728c */ /* 0x000fd2000bf05270 */
[----:B------:R-:W-:Y:S05]  /*1460*/  BRA.U !UP0, `(.L_x_132) ;  /* 0x00000005087c7547 */ /* 0x000fea000b800000 */
[----:B------:R-:W-:-:S09]  /*1470*/  UISETP.NE.AND UP0, UPT, UR6, 0x1, UPT ;  /* 0x000000010600788c */ /* 0x000fd2000bf05270 */
[----:B------:R-:W-:Y:S05]  /*1480*/  BRA.U !UP0, `(.L_x_144) ;  /* 0x0000000108e87547 */ /* 0x000fea000b800000 */
[----:B------:R-:W0:Y:S02]  /*1490*/  LDC.64 R6, c[0x0][0x390] ;  /* 0x0000e400ff067b82 */ /* 0x000e240000000a00 */
[----:B0-----:R-:W-:-:S05]  /*14a0*/  IMAD.WIDE.U32 R6, R20, 0x4, R6 ;  /* 0x0000000414067825 */ /* 0x001fca00078e0006 */
        /* <DEDUP_REMOVED lines=10> */
[----:B------:R-:W0:Y:S02]  /*1550*/  MUFU.EX2 R3, R3 ;  /* 0x0000000300037308 */ /* 0x000e240000000800 */
[----:B0-----:R-:W-:-:S04]  /*1560*/  FFMA R2, R2, R3, 1 ;  /* 0x3f80000002027423 */ /* 0x001fc80000000003 */
[----:B------:R-:W-:-:S05]  /*1570*/  VIADD R0, R2, 0x1800000 ;  /* 0x0180000002007836 */ /* 0x000fca0000000000 */
        /* <DEDUP_REMOVED lines=8> */
.L_x_145:
[----:B------:R-:W0:Y:S02]  /*1600*/  MUFU.RCP R3, R2 ;  /* 0x0000000200037308 */ /* 0x000e240000001000 */
[----:B0-----:R-:W-:-:S04]  /*1610*/  FFMA R0, R2, R3, -1 ;  /* 0xbf80000002007423 */ /* 0x001fc80000000003 */
[----:B------:R-:W-:-:S04]  /*1620*/  FADD.FTZ R0, -R0, -RZ ;  /* 0x800000ff00007221 */ /* 0x000fc80000010100 */
[----:B------:R-:W-:-:S07]  /*1630*/  FFMA R3, R3, R0, R3 ;  /* 0x0000000003037223 */ /* 0x000fce0000000003 */
.L_x_146:
[----:B------:R-:W0:Y:S01]  /*1640*/  LDC.64 R8, c[0x0][0x3a8] ;  /* 0x0000ea00ff087b82 */ /* 0x000e220000000a00 */
[----:B------:R-:W-:-:S05]  /*1650*/  IADD3 R11, PT, PT, R5, R20, RZ ;  /* 0x00000014050b7210 */ /* 0x000fca0007ffe0ff */
[----:B0-----:R-:W-:-:S05]  /*1660*/  IMAD.WIDE R8, R11, 0x4, R8 ;  /* 0x000000040b087825 */ /* 0x001fca00078e0208 */
        /* <DEDUP_REMOVED lines=22> */
.L_x_147:
[----:B------:R-:W0:Y:S02]  /*17d0*/  MUFU.RCP R3, R2 ;  /* 0x0000000200037308 */ /* 0x000e240000001000 */
[----:B0-----:R-:W-:-:S04]  /*17e0*/  FFMA R0, R2, R3, -1 ;  /* 0xbf80000002007423 */ /* 0x001fc80000000003 */
[----:B------:R-:W-:-:S04]  /*17f0*/  FADD.FTZ R0, -R0, -RZ ;  /* 0x800000ff00007221 */ /* 0x000fc80000010100 */
[----:B------:R-:W-:-:S07]  /*1800*/  FFMA R3, R3, R0, R3 ;  /* 0x0000000003037223 */ /* 0x000fce0000000003 */
.L_x_148:
[----:B------:R0:W-:Y:S01]  /*1810*/  STG.E desc[UR10][R8.64+0x4], R3 ;  /* 0x0000040308007986 */ /* 0x0001e2000c10190a */
[----:B------:R-:W-:-:S07]  /*1820*/  IADD3 R20, PT, PT, R20, 0x2, RZ ;  /* 0x0000000214147810 */ /* 0x000fce0007ffe0ff */
.L_x_144:
[----:B------:R-:W1:Y:S02]  /*1830*/  LDCU UR4, c[0x0][0x3c0] ;  /* 0x00007800ff0477ac */ /* 0x000e640008000800 */
[----:B-1----:R-:W-:-:S04]  /*1840*/  ULOP3.LUT UR4, UR4, 0x1, URZ, 0xc0, !UPT ;  /* 0x0000000104047892 */ /* 0x002fc8000f8ec0ff */
[----:B------:R-:W-:-:S09]  /*1850*/  UISETP.NE.U32.AND UP0, UPT, UR4, 0x1, UPT ;  /* 0x000000010400788c */ /* 0x000fd2000bf05070 */
[----:B------:R-:W-:Y:S05]  /*1860*/  BRA.U UP0, `(.L_x_132) ;  /* 0x00000001007c7547 */ /* 0x000fea000b800000 */
[----:B0-----:R-:W0:Y:S02]  /*1870*/  LDC.64 R2, c[0x0][0x390] ;  /* 0x0000e400ff027b82 */ /* 0x001e240000000a00 */
[----:B0-----:R-:W-:-:S06]  /*1880*/  IMAD.WIDE.U32 R2, R20, 0x4, R2 ;  /* 0x0000000414027825 */ /* 0x001fcc00078e0002 */
        /* <DEDUP_REMOVED lines=21> */
.L_x_149:
[----:B------:R-:W0:Y:S02]  /*19e0*/  MUFU.RCP R7, R6 ;  /* 0x0000000600077308 */ /* 0x000e240000001000 */
[----:B0-----:R-:W-:-:S04]  /*19f0*/  FFMA R0, R6, R7, -1 ;  /* 0xbf80000006007423 */ /* 0x001fc80000000007 */
[----:B------:R-:W-:-:S04]  /*1a00*/  FADD.FTZ R0, -R0, -RZ ;  /* 0x800000ff00007221 */ /* 0x000fc80000010100 */
[----:B------:R-:W-:-:S07]  /*1a10*/  FFMA R7, R7, R0, R7 ;  /* 0x0000000007077223 */ /* 0x000fce0000000007 */
.L_x_150:
[----:B------:R-:W0:Y:S01]  /*1a20*/  LDC.64 R2, c[0x0][0x3a8] ;  /* 0x0000ea00ff027b82 */ /* 0x000e220000000a00 */
[----:B------:R-:W-:-:S05]  /*1a30*/  IADD3 R9, PT, PT, R5, R20, RZ ;  /* 0x0000001405097210 */ /* 0x000fca0007ffe0ff */
[----:B0-----:R-:W-:-:S05]  /*1a40*/  IMAD.WIDE R2, R9, 0x4, R2 ;  /* 0x0000000409027825 */ /* 0x001fca00078e0202 */
[----:B------:R1:W-:Y:S02]  /*1a50*/  STG.E desc[UR10][R2.64], R7 ;  /* 0x0000000702007986 */ /* 0x0003e4000c10190a */
.L_x_132:
[----:B------:R-:W2:Y:S01]  /*1a60*/  LDCU UR8, c[0x0][0x3c0] ;  /* 0x00007800ff0877ac */ /* 0x000ea20008000800 */
[----:B------:R-:W-:Y:S01]  /*1a70*/  HFMA2 R15, -RZ, RZ, 0, 0 ;  /* 0x00000000ff0f7431 */ /* 0x000fe200000001ff */
[----:B0-----:R-:W-:Y:S01]  /*1a80*/  MOV R8, RZ ;  /* 0x000000ff00087202 */ /* 0x001fe20000000f00 */
[----:B--2---:R-:W-:Y:S02]  /*1a90*/  UIADD3 UR4, UPT, UPT, UR8, -0x1, URZ ;  /* 0xffffffff08047890 */ /* 0x004fe4000fffe0ff */
[----:B------:R-:W-:Y:S02]  /*1aa0*/  ULOP3.LUT UR9, UR8, 0xf, URZ, 0xc0, !UPT ;  /* 0x0000000f08097892 */ /* 0x000fe4000f8ec0ff */
[----:B------:R-:W-:Y:S02]  /*1ab0*/  UISETP.GE.U32.AND UP1, UPT, UR4, 0xf, UPT ;  /* 0x0000000f0400788c */ /* 0x000fe4000bf26070 */
[----:B------:R-:W-:-:S07]  /*1ac0*/  UISETP.NE.AND UP0, UPT, UR9, URZ, UPT ;  /* 0x000000ff0900728c */ /* 0x000fce000bf05270 */
[----:B------:R-:W-:Y:S05]  /*1ad0*/  BRA.U !UP1, `(.L_x_151) ;  /* 0x0000000509187547 */ /* 0x000fea000b800000 */
[----:B------:R-:W0:Y:S01]  /*1ae0*/  LDCU.64 UR4, c[0x0][0x398] ;  /* 0x00007300ff0477ac */ /* 0x000e220008000a00 */
[----:B------:R-:W-:Y:S02]  /*1af0*/  MOV R15, RZ ;  /* 0x000000ff000f7202 */ /* 0x000fe40000000f00 */
[----:B------:R-:W-:Y:S01]  /*1b00*/  MOV R0, R5 ;  /* 0x0000000500007202 */ /* 0x000fe20000000f00 */
[----:B------:R-:W2:Y:S01]  /*1b10*/  LDCU.64 UR6, c[0x0][0x3a8] ;  /* 0x00007500ff0677ac */ /* 0x000ea20008000a00 */
[----:B------:R-:W-:-:S04]  /*1b20*/  ULOP3.LUT UR12, UR8, 0x7ffffff0, URZ, 0xc0, !UPT ;  /* 0x7ffffff0080c7892 */ /* 0x000fc8000f8ec0ff */
[----:B------:R-:W-:Y:S02]  /*1b30*/  UIADD3 UR13, UPT, UPT, -UR12, URZ, URZ ;  /* 0x000000ff0c0d7290 */ /* 0x000fe4000fffe1ff */
[----:B------:R-:W-:Y:S01]  /*1b40*/  IMAD.U32 R8, RZ, RZ, UR12 ;  /* 0x0000000cff087e24 */ /* 0x000fe2000f8e00ff */
[----:B0-----:R-:W-:-:S04]  /*1b50*/  UIADD3 UR4, UP2, UPT, UR4, 0x20, URZ ;  /* 0x0000002004047890 */ /* 0x001fc8000ff5e0ff */
[----:B------:R-:W-:Y:S02]  /*1b60*/  UIADD3.X UR5, UPT, UPT, URZ, UR5, URZ, UP2, !UPT ;  /* 0x00000005ff057290 */ /* 0x000fe400097fe4ff */
[----:B--2---:R-:W-:Y:S01]  /*1b70*/  UIADD3 UR6, UP1, UPT, UR6, 0x20, URZ ;  /* 0x0000002006067890 */ /* 0x004fe2000ff3e0ff */
[----:B-1----:R-:W-:-:S03]  /*1b80*/  MOV R2, UR4 ;  /* 0x0000000400027c02 */ /* 0x002fc60008000f00 */
[----:B------:R-:W-:Y:S01]  /*1b90*/  MOV R3, UR5 ;  /* 0x0000000500037c02 */ /* 0x000fe20008000f00 */
[----:B------:R-:W-:-:S12]  /*1ba0*/  UIADD3.X UR7, UPT, UPT, URZ, UR7, URZ, UP1, !UPT ;  /* 0x00000007ff077290 */ /* 0x000fd80008ffe4ff */
.L_x_152:
[----:B------:R-:W-:Y:S01]  /*1bb0*/  MOV R6, UR6 ;  /* 0x0000000600067c02 */ /* 0x000fe20008000f00 */
[----:B------:R-:W2:Y:S01]  /*1bc0*/  LDG.E R17, desc[UR10][R2.64+-0x20] ;  /* 0xffffe00a02117981 */ /* 0x000ea2000c1e1900 */
[----:B------:R-:W-:-:S03]  /*1bd0*/  MOV R7, UR7 ;  /* 0x0000000700077c02 */ /* 0x000fc60008000f00 */
[----:B------:R-:W3:Y:S01]  /*1be0*/  LDG.E R25, desc[UR10][R2.64+-0x1c] ;  /* 0xffffe40a02197981 */ /* 0x000ee2000c1e1900 */
[----:B------:R-:W-:-:S03]  /*1bf0*/  IMAD.WIDE R6, R0, 0x4, R6 ;  /* 0x0000000400067825 */ /* 0x000fc600078e0206 */
[----:B------:R-:W4:Y:S04]  /*1c00*/  LDG.E R19, desc[UR10][R2.64+-0x18] ;  /* 0xffffe80a02137981 */ /* 0x000f28000c1e1900 */
[----:B------:R-:W2:Y:S04]  /*1c10*/  LDG.E R16, desc[UR10][R6.64+-0x20] ;  /* 0xffffe00a06107981 */ /* 0x000ea8000c1e1900 */
[----:B------:R-:W3:Y:S04]  /*1c20*/  LDG.E R18, desc[UR10][R6.64+-0x1c] ;  /* 0xffffe40a06127981 */ /* 0x000ee8000c1e1900 */
[----:B------:R-:W4:Y:S04]  /*1c30*/  LDG.E R20, desc[UR10][R6.64+-0x18] ;  /* 0xffffe80a06147981 */ /* 0x000f28000c1e1900 */
[----:B------:R-:W5:Y:S04]  /*1c40*/  LDG.E R22, desc[UR10][R2.64+-0x14] ;  /* 0xffffec0a02167981 */ /* 0x000f68000c1e1900 */
        /* <DEDUP_REMOVED lines=8> */
[----:B------:R-:W5:Y:S01]  /*1cd0*/  LDG.E R14, desc[UR10][R6.64+-0x4] ;  /* 0xfffffc0a060e7981 */ /* 0x000f62000c1e1900 */
[----:B--2---:R-:W-:-:S03]  /*1ce0*/  FFMA R17, R16, R17, R15 ;  /* 0x0000001110117223 */ /* 0x004fc6000000000f */
[----:B------:R-:W2:Y:S04]  /*1cf0*/  LDG.E R15, desc[UR10][R2.64] ;  /* 0x0000000a020f7981 */ /* 0x000ea8000c1e1900 */
[----:B------:R-:W2:Y:S01]  /*1d00*/  LDG.E R16, desc[UR10][R6.64] ;  /* 0x0000000a06107981 */ /* 0x000ea2000c1e1900 */
[----:B---3--:R-:W-:-:S03]  /*1d10*/  FFMA R25, R18, R25, R17 ;  /* 0x0000001912197223 */ /* 0x008fc60000000011 */
[----:B------:R-:W3:Y:S01]  /*1d20*/  LDG.E R17, desc[UR10][R2.64+0x4] ;  /* 0x0000040a02117981 */ /* 0x000ee2000c1e1900 */
[----:B----4-:R-:W-:-:S03]  /*1d30*/  FFMA R26, R20, R19, R25 ;  /* 0x00000013141a7223 */ /* 0x010fc60000000019 */
[----:B------:R-:W3:Y:S04]  /*1d40*/  LDG.E R18, desc[UR10][R6.64+0x4] ;  /* 0x0000040a06127981 */ /* 0x000ee8000c1e1900 */
[----:B------:R-:W4:Y:S01]  /*1d50*/  LDG.E R20, desc[UR10][R2.64+0x8] ;  /* 0x0000080a02147981 */ /* 0x000f22000c1e1900 */
[----:B-----5:R-:W-:-:S03]  /*1d60*/  FFMA R25, R21, R22, R26 ;  /* 0x0000001615197223 */ /* 0x020fc6000000001a */
[----:B------:R-:W4:Y:S04]  /*1d70*/  LDG.E R19, desc[UR10][R6.64+0x8] ;  /* 0x0000080a06137981 */ /* 0x000f28000c1e1900 */
[----:B------:R-:W5:Y:S01]  /*1d80*/  LDG.E R22, desc[UR10][R2.64+0xc] ;  /* 0x00000c0a02167981 */ /* 0x000f62000c1e1900 */
[----:B------:R-:W-:-:S03]  /*1d90*/  FFMA R25, R24, R23, R25 ;  /* 0x0000001718197223 */ /* 0x000fc60000000019 */
[----:B------:R-:W5:Y:S04]  /*1da0*/  LDG.E R21, desc[UR10][R6.64+0xc] ;  /* 0x00000c0a06157981 */ /* 0x000f68000c1e1900 */
[----:B------:R-:W5:Y:S01]  /*1db0*/  LDG.E R24, desc[UR10][R2.64+0x10] ;  /* 0x0000100a02187981 */ /* 0x000f62000c1e1900 */
[----:B------:R-:W-:-:S03]  /*1dc0*/  FFMA R25, R10, R9, R25 ;  /* 0x000000090a197223 */ /* 0x000fc60000000019 */
[----:B------:R-:W5:Y:S04]  /*1dd0*/  LDG.E R23, desc[UR10][R6.64+0x10] ;  /* 0x0000100a06177981 */ /* 0x000f68000c1e1900 */
[----:B------:R-:W5:Y:S01]  /*1de0*/  LDG.E R10, desc[UR10][R2.64+0x14] ;  /* 0x0000140a020a7981 */ /* 0x000f62000c1e1900 */
[----:B------:R-:W-:-:S03]  /*1df0*/  FFMA R27, R12, R11, R25 ;  /* 0x0000000b0c1b7223 */ /* 0x000fc60000000019 */
[----:B------:R-:W5:Y:S04]  /*1e00*/  LDG.E R9, desc[UR10][R6.64+0x14] ;  /* 0x0000140a06097981 */ /* 0x000f68000c1e1900 */
[----:B------:R-:W5:Y:S04]  /*1e10*/  LDG.E R11, desc[UR10][R2.64+0x18] ;  /* 0x0000180a020b7981 */ /* 0x000f68000c1e1900 */
[----:B------:R-:W5:Y:S04]  /*1e20*/  LDG.E R12, desc[UR10][R6.64+0x18] ;  /* 0x0000180a060c7981 */ /* 0x000f68000c1e1900 */
[----:B------:R-:W5:Y:S04]  /*1e30*/  LDG.E R25, desc[UR10][R6.64+0x1c] ;  /* 0x00001c0a06197981 */ /* 0x000f68000c1e1900 */
[----:B------:R0:W5:Y:S01]  /*1e40*/  LDG.E R26, desc[UR10][R2.64+0x1c] ;  /* 0x00001c0a021a7981 */ /* 0x000162000c1e1900 */
[----:B------:R-:W-:Y:S01]  /*1e50*/  FFMA R13, R14, R13, R27 ;  /* 0x0000000d0e0d7223 */ /* 0x000fe2000000001b */
[----:B------:R-:W-:-:S04]  /*1e60*/  UIADD3 UR13, UPT, UPT, UR13, 0x10, URZ ;  /* 0x000000100d0d7890 */ /* 0x000fc8000fffe0ff */
[----:B------:R-:W-:Y:S01]  /*1e70*/  UISETP.NE.AND UP1, UPT, UR13, URZ, UPT ;  /* 0x000000ff0d00728c */ /* 0x000fe2000bf25270 */
[----:B0-----:R-:W-:Y:S02]  /*1e80*/  IADD3 R2, P0, PT, R2, 0x40, RZ ;  /* 0x0000004002027810 */ /* 0x001fe40007f1e0ff */
[----:B------:R-:W-:Y:S02]  /*1e90*/  IADD3 R0, PT, PT, R0, 0x10, RZ ;  /* 0x0000001000007810 */ /* 0x000fe40007ffe0ff */
[----:B------:R-:W-:Y:S01]  /*1ea0*/  IADD3.X R3, PT, PT, RZ, R3, RZ, P0, !PT ;  /* 0x00000003ff037210 */ /* 0x000fe200007fe4ff */
[----:B--2---:R-:W-:-:S04]  /*1eb0*/  FFMA R13, R16, R15, R13 ;  /* 0x0000000f100d7223 */ /* 0x004fc8000000000d */
[----:B---3--:R-:W-:-:S04]  /*1ec0*/  FFMA R18, R18, R17, R13 ;  /* 0x0000001112127223 */ /* 0x008fc8000000000d */
[----:B----4-:R-:W-:-:S04]  /*1ed0*/  FFMA R18, R19, R20, R18 ;  /* 0x0000001413127223 */ /* 0x010fc80000000012 */
[----:B-----5:R-:W-:-:S04]  /*1ee0*/  FFMA R18, R21, R22, R18 ;  /* 0x0000001615127223 */ /* 0x020fc80000000012 */
[----:B------:R-:W-:-:S04]  /*1ef0*/  FFMA R18, R23, R24, R18 ;  /* 0x0000001817127223 */ /* 0x000fc80000000012 */
[----:B------:R-:W-:-:S04]  /*1f00*/  FFMA R9, R9, R10, R18 ;  /* 0x0000000a09097223 */ /* 0x000fc80000000012 */
[----:B------:R-:W-:-:S04]  /*1f10*/  FFMA R12, R12, R11, R9 ;  /* 0x0000000b0c0c7223 */ /* 0x000fc80000000009 */
[----:B------:R-:W-:Y:S01]  /*1f20*/  FFMA R15, R25, R26, R12 ;  /* 0x0000001a190f7223 */ /* 0x000fe2000000000c */
[----:B------:R-:W-:Y:S06]  /*1f30*/  BRA.U UP1, `(.L_x_152) ;  /* 0xfffffffd011c7547 */ /* 0x000fec000b83ffff */
.L_x_151:
[----:B------:R-:W-:Y:S05]  /*1f40*/  BRA.U !UP0, `(.L_x_123) ;  /* 0x00000005082c7547 */ /* 0x000fea000b800000 */
[----:B------:R-:W-:Y:S02]  /*1f50*/  UISETP.GE.U32.AND UP0, UPT, UR9, 0x8, UPT ;  /* 0x000000080900788c */ /* 0x000fe4000bf06070 */
[----:B------:R-:W-:-:S04]  /*1f60*/  ULOP3.LUT UR5, UR8, 0x7, URZ, 0xc0, !UPT ;  /* 0x0000000708057892 */ /* 0x000fc8000f8ec0ff */
[----:B------:R-:W-:-:S03]  /*1f70*/  UISETP.NE.AND UP1, UPT, UR5, URZ, UPT ;  /* 0x000000ff0500728c */ /* 0x000fc6000bf25270 */
[----:B------:R-:W-:Y:S08]  /*1f80*/  BRA.U !UP0, `(.L_x_153) ;  /* 0x0000000108787547 */ /* 0x000ff0000b800000 */
[----:B-1----:R-:W0:Y:S01]  /*1f90*/  LDC.64 R2, c[0x0][0x3a8] ;  /* 0x0000ea00ff027b82 */ /* 0x002e220000000a00 */
[----:B------:R-:W-:-:S07]  /*1fa0*/  IADD3 R9, PT, PT, R5, R8, RZ ;  /* 0x0000000805097210 */ /* 0x000fce0007ffe0ff */
[----:B------:R-:W1:Y:S01]  /*1fb0*/  LDC.64 R6, c[0x0][0x398] ;  /* 0x0000e600ff067b82 */ /* 0x000e620000000a00 */
[----:B0-----:R-:W-:-:S05]  /*1fc0*/  IMAD.WIDE R2, R9, 0x4, R2 ;  /* 0x0000000409027825 */ /* 0x001fca00078e0202 */
[----:B------:R-:W2:Y:S01]  /*1fd0*/  LDG.E R10, desc[UR10][R2.64] ;  /* 0x0000000a020a7981 */ /* 0x000ea2000c1e1900 */
[----:B-1----:R-:W-:-:S03]  /*1fe0*/  IMAD.WIDE.U32 R6, R8, 0x4, R6 ;  /* 0x0000000408067825 */ /* 0x002fc600078e0006 */
[----:B------:R-:W3:Y:S04]  /*1ff0*/  LDG.E R13, desc[UR10][R2.64+0x4] ;  /* 0x0000040a020d7981 */ /* 0x000ee8000c1e1900 */
[----:B------:R-:W2:Y:S04]  /*2000*/  LDG.E R11, desc[UR10][R6.64] ;  /* 0x0000000a060b7981 */ /* 0x000ea8000c1e1900 */
[----:B------:R-:W3:Y:S04]  /*2010*/  LDG.E R12, desc[UR10][R6.64+0x4] ;  /* 0x0000040a060c7981 */ /* 0x000ee8000c1e1900 */
[----:B------:R-:W4:Y:S04]  /*2020*/  LDG.E R17, desc[UR10][R2.64+0x8] ;  /* 0x0000080a02117981 */ /* 0x000f28000c1e1900 */
        /* <DEDUP_REMOVED lines=11> */
[----:B------:R-:W-:Y:S01]  /*20e0*/  IADD3 R8, PT, PT, R8, 0x8, RZ ;  /* 0x0000000808087810 */ /* 0x000fe20007ffe0ff */
[----:B--2---:R-:W-:-:S04]  /*20f0*/  FFMA R10, R10, R11, R15 ;  /* 0x0000000b0a0a7223 */ /* 0x004fc8000000000f */
[----:B---3--:R-:W-:-:S04]  /*2100*/  FFMA R10, R13, R12, R10 ;  /* 0x0000000c0d0a7223 */ /* 0x008fc8000000000a */
[----:B----4-:R-:W-:-:S04]  /*2110*/  FFMA R10, R17, R14, R10 ;  /* 0x0000000e110a7223 */ /* 0x010fc8000000000a */
[----:B-----5:R-:W-:-:S04]  /*2120*/  FFMA R10, R19, R16, R10 ;  /* 0x00000010130a7223 */ /* 0x020fc8000000000a */
[----:B------:R-:W-:-:S04]  /*2130*/  FFMA R10, R21, R18, R10 ;  /* 0x00000012150a7223 */ /* 0x000fc8000000000a */
[----:B------:R-:W-:-:S04]  /*2140*/  FFMA R23, R23, R20, R10 ;  /* 0x0000001417177223 */ /* 0x000fc8000000000a */
[----:B------:R-:W-:-:S04]  /*2150*/  FFMA R0, R0, R9, R23 ;  /* 0x0000000900007223 */ /* 0x000fc80000000017 */
[----:B------:R-:W-:-:S07]  /*2160*/  FFMA R15, R25, R22, R0 ;  /* 0x00000016190f7223 */ /* 0x000fce0000000000 */
.L_x_153:
        /* <DEDUP_REMOVED lines=17> */
[----:B------:R-:W5:Y:S01]  /*2280*/  LDG.E R14, desc[UR10][R6.64+0xc] ;  /* 0x00000c0a060e7981 */ /* 0x000f62000c1e1900 */
[----:B------:R-:W-:Y:S01]  /*2290*/  IADD3 R8, PT, PT, R8, 0x4, RZ ;  /* 0x0000000408087810 */ /* 0x000fe20007ffe0ff */
[----:B--2---:R-:W-:-:S04]  /*22a0*/  FFMA R0, R0, R9, R15 ;  /* 0x0000000900007223 */ /* 0x004fc8000000000f */
[----:B---3--:R-:W-:-:S04]  /*22b0*/  FFMA R0, R11, R10, R0 ;  /* 0x0000000a0b007223 */ /* 0x008fc80000000000 */
[----:B----4-:R-:W-:-:S04]  /*22c0*/  FFMA R0, R13, R12, R0 ;  /* 0x0000000c0d007223 */ /* 0x010fc80000000000 */
[----:B-----5:R-:W-:-:S07]  /*22d0*/  FFMA R15, R17, R14, R0 ;  /* 0x0000000e110f7223 */ /* 0x020fce0000000000 */
.L_x_154:
[----:B------:R-:W-:Y:S05]  /*22e0*/  BRA.U !UP1, `(.L_x_123) ;  /* 0x0000000109447547 */ /* 0x000fea000b800000 */
[----:B-1----:R-:W0:Y:S01]  /*22f0*/  LDC.64 R2, c[0x0][0x398] ;  /* 0x0000e600ff027b82 */ /* 0x002e220000000a00 */
[----:B------:R-:W-:Y:S01]  /*2300*/  IMAD.IADD R5, R5, 0x1, R8 ;  /* 0x0000000105057824 */ /* 0x000fe200078e0208 */
[----:B------:R-:W-:-:S06]  /*2310*/  UIADD3 UR4, UPT, UPT, -UR4, URZ, URZ ;  /* 0x000000ff04047290 */ /* 0x000fcc000fffe1ff */
[----:B------:R-:W1:Y:S01]  /*2320*/  LDC.64 R10, c[0x0][0x3a8] ;  /* 0x0000ea00ff0a7b82 */ /* 0x000e620000000a00 */
[----:B0-----:R-:W-:-:S03]  /*2330*/  IMAD.WIDE.U32 R2, R8, 0x4, R2 ;  /* 0x0000000408027825 */ /* 0x001fc600078e0002 */
[----:B------:R-:W-:Y:S02]  /*2340*/  MOV R6, R2 ;  /* 0x0000000200067202 */ /* 0x000fe40000000f00 */
[----:B------:R-:W-:-:S07]  /*2350*/  MOV R7, R3 ;  /* 0x0000000300077202 */ /* 0x000fce0000000f00 */
.L_x_155:
[----:B-1----:R-:W-:Y:S01]  /*2360*/  IMAD.WIDE R2, R5, 0x4, R10 ;  /* 0x0000000405027825 */ /* 0x002fe200078e020a */
[----:B------:R0:W2:Y:S05]  /*2370*/  LDG.E R0, desc[UR10][R6.64] ;  /* 0x0000000a06007981 */ /* 0x0000aa000c1e1900 */
[----:B------:R-:W2:Y:S01]  /*2380*/  LDG.E R2, desc[UR10][R2.64] ;  /* 0x0000000a02027981 */ /* 0x000ea2000c1e1900 */
[----:B------:R-:W-:-:S04]  /*2390*/  UIADD3 UR4, UPT, UPT, UR4, 0x1, URZ ;  /* 0x0000000104047890 */ /* 0x000fc8000fffe0ff */
[----:B------:R-:W-:Y:S01]  /*23a0*/  UISETP.NE.AND UP0, UPT, UR4, URZ, UPT ;  /* 0x000000ff0400728c */ /* 0x000fe2000bf05270 */
[----:B0-----:R-:W-:Y:S02]  /*23b0*/  IADD3 R6, P0, PT, R6, 0x4, RZ ;  /* 0x0000000406067810 */ /* 0x001fe40007f1e0ff */
[----:B------:R-:W-:Y:S02]  /*23c0*/  IADD3 R5, PT, PT, R5, 0x1, RZ ;  /* 0x0000000105057810 */ /* 0x000fe40007ffe0ff */
[----:B------:R-:W-:Y:S01]  /*23d0*/  IADD3.X R7, PT, PT, RZ, R7, RZ, P0, !PT ;  /* 0x00000007ff077210 */ /* 0x000fe200007fe4ff */
[----:B--2---:R-:W-:-:S03]  /*23e0*/  FFMA R15, R2, R0, R15 ;  /* 0x00000000020f7223 */ /* 0x004fc6000000000f */
[----:B------:R-:W-:Y:S05]  /*23f0*/  BRA.U UP0, `(.L_x_155) ;  /* 0xfffffffd00d87547 */ /* 0x000fea000b83ffff */
.L_x_123:
[----:B-1----:R-:W0:Y:S02]  /*2400*/  LDC.64 R2, c[0x0][0x3a0] ;  /* 0x0000e800ff027b82 */ /* 0x002e240000000a00 */
[----:B0-----:R-:W2:Y:S01]  /*2410*/  LDG.E R2, desc[UR10][R2.64] ;  /* 0x0000000a02027981 */ /* 0x001ea2000c1e1900 */
[----:B------:R-:W-:Y:S01]  /*2420*/  MOV R0, 0x3bbb989d ;  /* 0x3bbb989d00007802 */ /* 0x000fe20000000f00 */
[----:B------:R-:W-:Y:S01]  /*2430*/  BSSY.RECONVERGENT B0, `(.L_x_156) ;  /* 0x0000018000007945 */ /* 0x000fe20003800200 */
[----:B------:R-:W-:Y:S01]  /*2440*/  MOV R5, 0x437c0000 ;  /* 0x437c000000057802 */ /* 0x000fe20000000f00 */
[----:B--2---:R-:W-:-:S04]  /*2450*/  FADD R15, R2, R15 ;  /* 0x0000000f020f7221 */ /* 0x004fc80000000000 */
[----:B------:R-:W-:-:S04]  /*2460*/  FFMA.SAT R0, R15, -R0, 0.5 ;  /* 0x3f0000000f007423 */ /* 0x000fc80000002800 */
[----:B------:R-:W-:-:S04]  /*2470*/  FFMA.RM R0, R0, R5, 12582913 ;  /* 0x4b40000100007423 */ /* 0x000fc80000004005 */
[C---:B------:R-:W-:Y:S01]  /*2480*/  FADD R6, R0.reuse, -12583039 ;  /* 0xcb40007f00067421 */ /* 0x040fe20000000000 */
[----:B------:R-:W-:-:S03]  /*2490*/  SHF.L.U32 R0, R0, 0x17, RZ ;  /* 0x0000001700007819 */ /* 0x000fc600000006ff */
[----:B------:R-:W-:-:S04]  /*24a0*/  FFMA R6, R15, -1.4426950216293334961, -R6 ;  /* 0xbfb8aa3b0f067823 */ /* 0x000fc80000000806 */
[----:B------:R-:W-:-:S04]  /*24b0*/  FFMA R6, R15, -1.925963033500011079e-08, R6 ;  /* 0xb2a570600f067823 */ /* 0x000fc80000000006 */
        /* <DEDUP_REMOVED lines=11> */
.L_x_157:
[----:B------:R-:W0:Y:S02]  /*2570*/  MUFU.RCP R7, R2 ;  /* 0x0000000200077308 */ /* 0x000e240000001000 */
[----:B0-----:R-:W-:-:S04]  /*2580*/  FFMA R0, R2, R7, -1 ;  /* 0xbf80000002007423 */ /* 0x001fc80000000007 */
[----:B------:R-:W-:-:S04]  /*2590*/  FADD.FTZ R0, -R0, -RZ ;  /* 0x800000ff00007221 */ /* 0x000fc80000010100 */
[----:B------:R-:W-:-:S07]  /*25a0*/  FFMA R7, R7, R0, R7 ;  /* 0x0000000007077223 */ /* 0x000fce0000000007 */
.L_x_158:
[----:B------:R-:W-:Y:S05]  /*25b0*/  BSYNC.RECONVERGENT B0 ;  /* 0x0000000000007941 */ /* 0x000fea0003800200 */
.L_x_156:
[----:B------:R-:W0:Y:S02]  /*25c0*/  LDC.64 R2, c[0x0][0x3b0] ;  /* 0x0000ec00ff027b82 */ /* 0x000e240000000a00 */
[----:B0-----:R-:W-:-:S05]  /*25d0*/  IMAD.WIDE R4, R4, 0x4, R2 ;  /* 0x0000000404047825 */ /* 0x001fca00078e0202 */
[----:B------:R-:W-:Y:S01]  /*25e0*/  STG.E desc[UR10][R4.64], R7 ;  /* 0x0000000704007986 */ /* 0x000fe2000c10190a */
[----:B------:R-:W-:Y:S05]  /*25f0*/  EXIT ;  /* 0x000000000000794d */ /* 0x000fea0003800000 */
        .weak           $__internal_1_$__cuda_sm20_rcp_rn_f32_slowpath
        .type           $__internal_1_$__cuda_sm20_rcp_rn_f32_slowpath,@function
        .size           $__internal_1_$__cuda_sm20_rcp_rn_f32_slowpath,(.L_x_165 - $__internal_1_$__cuda_sm20_rcp_rn_f32_slowpath)
$__internal_1_$__cuda_sm20_rcp_rn_f32_slowpath:
[----:B------:R-:W-:Y:S01]  /*2600*/  IMAD.SHL.U32 R2, R0, 0x2, RZ ;  /* 0x0000000200027824 */ /* 0x000fe200078e00ff */
[----:B------:R-:W-:Y:S04]  /*2610*/  BSSY.RECONVERGENT B1, `(.L_x_159) ;  /* 0x0000030000017945 */ /* 0x000fe80003800200 */
[----:B------:R-:W-:-:S04]  /*2620*/  SHF.R.U32.HI R2, RZ, 0x18, R2 ;  /* 0x00000018ff027819 */ /* 0x000fc80000011602 */
[----:B------:R-:W-:-:S13]  /*2630*/  ISETP.NE.U32.AND P0, PT, R2, RZ, PT ;  /* 0x000000ff0200720c */ /* 0x000fda0003f05070 */
[----:B------:R-:W-:Y:S05]  /*2640*/  @P0 BRA `(.L_x_160) ;  /* 0x0000000000280947 */ /* 0x000fea0003800000 */
[----:B------:R-:W-:-:S04]  /*2650*/  SHF.L.U32 R2, R0, 0x1, RZ ;  /* 0x0000000100027819 */ /* 0x000fc800000006ff */
[----:B------:R-:W-:-:S13]  /*2660*/  ISETP.NE.AND P0, PT, R2, RZ, PT ;  /* 0x000000ff0200720c */ /* 0x000fda0003f05270 */
[----:B------:R-:W-:Y:S01]  /*2670*/  @P0 FFMA R15, R0, 1.84467440737095516160e+19, RZ ;  /* 0x5f800000000f0823 */ /* 0x000fe200000000ff */
[----:B------:R-:W-:Y:S08]  /*2680*/  @!P0 MUFU.RCP R3, R0 ;  /* 0x0000000000038308 */ /* 0x000ff00000001000 */
[----:B------:R-:W0:Y:S02]  /*2690*/  @P0 MUFU.RCP R2, R15 ;  /* 0x0000000f00020308 */ /* 0x000e240000001000 */
[----:B0-----:R-:W-:-:S04]  /*26a0*/  @P0 FFMA R16, R15, R2, -1 ;  /* 0xbf8000000f100423 */ /* 0x001fc80000000002 */
[----:B------:R-:W-:-:S04]  /*26b0*/  @P0 FADD.FTZ R17, -R16, -RZ ;  /* 0x800000ff10110221 */ /* 0x000fc80000010100 */
[----:B------:R-:W-:-:S04]  /*26c0*/  @P0 FFMA R2, R2, R17, R2 ;  /* 0x0000001102020223 */ /* 0x000fc80000000002 */
[----:B------:R-:W-:Y:S01]  /*26d0*/  @P0 FFMA R3, R2, 1.84467440737095516160e+19, RZ ;  /* 0x5f80000002030823 */ /* 0x000fe200000000ff */
[----:B------:R-:W-:Y:S06]  /*26e0*/  BRA `(.L_x_161) ;  /* 0x0000000000887947 */ /* 0x000fec0003800000 */
.L_x_160:
[----:B------:R-:W-:-:S04]  /*26f0*/  IADD3 R3, PT, PT, R2, -0xfd, RZ ;  /* 0xffffff0302037810 */ /* 0x000fc80007ffe0ff */
[----:B------:R-:W-:-:S13]  /*2700*/  ISETP.GT.U32.AND P0, PT, R3, 0x1, PT ;  /* 0x000000010300780c */ /* 0x000fda0003f04070 */
[----:B------:R-:W-:Y:S05]  /*2710*/  @P0 BRA `(.L_x_162) ;  /* 0x0000000000780947 */ /* 0x000fea0003800000 */
[----:B------:R-:W-:Y:S01]  /*2720*/  LOP3.LUT R15, R0, 0x7fffff, RZ, 0xc0, !PT ;  /* 0x007fffff000f7812 */ /* 0x000fe200078ec0ff */
[----:B------:R-:W-:Y:S01]  /*2730*/  HFMA2 R18, -RZ, RZ, 0, 1.78813934326171875e-07 ;  /* 0x00000003ff127431 */ /* 0x000fe200000001ff */
[----:B------:R-:W-:Y:S02]  /*2740*/  IADD3 R2, PT, PT, R2, -0xfc, RZ ;  /* 0xffffff0402027810 */ /* 0x000fe40007ffe0ff */
[----:B------:R-:W-:-:S04]  /*2750*/  LOP3.LUT R21, R15, 0x3f800000, RZ, 0xfc, !PT ;  /* 0x3f8000000f157812 */ /* 0x000fc800078efcff */
[----:B------:R-:W0:Y:S01]  /*2760*/  MUFU.RCP R16, R21 ;  /* 0x0000001500107308 */ /* 0x000e220000001000 */
[----:B------:R-:W-:Y:S01]  /*2770*/  SHF.L.U32 R18, R18, R3, RZ ;  /* 0x0000000312127219 */ /* 0x000fe200000006ff */
[----:B0-----:R-:W-:-:S04]  /*2780*/  FFMA R15, R21, R16, -1 ;  /* 0xbf800000150f7423 */ /* 0x001fc80000000010 */
[----:B------:R-:W-:-:S04]  /*2790*/  FADD.FTZ R17, -R15, -RZ ;  /* 0x800000ff0f117221 */ /* 0x000fc80000010100 */
[CCC-:B------:R-:W-:Y:S01]  /*27a0*/  FFMA.RM R15, R16.reuse, R17.reuse, R16.reuse ;  /* 0x00000011100f7223 */ /* 0x1c0fe20000004010 */
[----:B------:R-:W-:-:S04]  /*27b0*/  FFMA.RP R16, R16, R17, R16 ;  /* 0x0000001110107223 */ /* 0x000fc80000008010 */
[C---:B------:R-:W-:Y:S02]  /*27c0*/  LOP3.LUT R17, R15.reuse, 0x7fffff, RZ, 0xc0, !PT ;  /* 0x007fffff0f117812 */ /* 0x040fe400078ec0ff */
[----:B------:R-:W-:Y:S02]  /*27d0*/  FSETP.NEU.FTZ.AND P0, PT, R15, R16, PT ;  /* 0x000000100f00720b */ /* 0x000fe40003f1d000 */
[----:B------:R-:W-:Y:S02]  /*27e0*/  LOP3.LUT R17, R17, 0x800000, RZ, 0xfc, !PT ;  /* 0x0080000011117812 */ /* 0x000fe400078efcff */
[----:B------:R-:W-:Y:S02]  /*27f0*/  SEL R15, RZ, 0xffffffff, !P0 ;  /* 0xffffffffff0f7807 */ /* 0x000fe40004000000 */
[----:B------:R-:W-:Y:S02]  /*2800*/  LOP3.LUT R18, R18, R17, RZ, 0xc0, !PT ;  /* 0x0000001112127212 */ /* 0x000fe400078ec0ff */
[----:B------:R-:W-:-:S02]  /*2810*/  IADD3 R16, PT, PT, -R15, RZ, RZ ;  /* 0x000000ff0f107210 */ /* 0x000fc40007ffe1ff */
[-C--:B------:R-:W-:Y:S02]  /*2820*/  SHF.R.U32.HI R18, RZ, R3.reuse, R18 ;  /* 0x00000003ff127219 */ /* 0x080fe40000011612 */
[----:B------:R-:W-:Y:S02]  /*2830*/  LOP3.LUT P1, RZ, R16, R3, R17, 0xf8, !PT ;  /* 0x0000000310ff7212 */ /* 0x000fe4000782f811 */
[C---:B------:R-:W-:Y:S02]  /*2840*/  LOP3.LUT P0, RZ, R18.reuse, 0x1, RZ, 0xc0, !PT ;  /* 0x0000000112ff7812 */ /* 0x040fe4000780c0ff */
[----:B------:R-:W-:-:S04]  /*2850*/  LOP3.LUT P2, RZ, R18, 0x2, RZ, 0xc0, !PT ;  /* 0x0000000212ff7812 */ /* 0x000fc8000784c0ff */
[----:B------:R-:W-:Y:S02]  /*2860*/  PLOP3.LUT P0, PT, P0, P1, P2, 0xe0, 0x0 ;  /* 0x000000000000781c */ /* 0x000fe40000703c20 */
[----:B------:R-:W-:Y:S02]  /*2870*/  LOP3.LUT P1, RZ, R0, 0x7fffff, RZ, 0xc0, !PT ;  /* 0x007fffff00ff7812 */ /* 0x000fe4000782c0ff */
[----:B------:R-:W-:-:S04]  /*2880*/  SEL R3, RZ, 0x1, !P0 ;  /* 0x00000001ff037807 */ /* 0x000fc80004000000 */
[----:B------:R-:W-:-:S04]  /*2890*/  IADD3 R3, PT, PT, -R3, RZ, RZ ;  /* 0x000000ff03037210 */ /* 0x000fc80007ffe1ff */
[----:B------:R-:W-:Y:S02]  /*28a0*/  ISETP.GE.AND P0, PT, R3, RZ, PT ;  /* 0x000000ff0300720c */ /* 0x000fe40003f06270 */
[----:B------:R-:W-:-:S11]  /*28b0*/  SHF.R.U32.HI R3, RZ, R2, R17 ;  /* 0x00000002ff037219 */ /* 0x000fd60000011611 */
[----:B------:R-:W-:-:S04]  /*28c0*/  @!P0 IADD3 R3, PT, PT, R3, 0x1, RZ ;  /* 0x0000000103038810 */ /* 0x000fc80007ffe0ff */
[----:B------:R-:W-:-:S04]  /*28d0*/  @!P1 SHF.L.U32 R3, R3, 0x1, RZ ;  /* 0x0000000103039819 */ /* 0x000fc800000006ff */
[----:B------:R-:W-:Y:S01]  /*28e0*/  LOP3.LUT R3, R3, 0x80000000, R0, 0xf8, !PT ;  /* 0x8000000003037812 */ /* 0x000fe200078ef800 */
[----:B------:R-:W-:Y:S06]  /*28f0*/  BRA `(.L_x_161) ;  /* 0x0000000000047947 */ /* 0x000fec0003800000 */
.L_x_162:
[----:B------:R0:W1:Y:S02]  /*2900*/  MUFU.RCP R3, R0 ;  /* 0x0000000000037308 */ /* 0x0000640000001000 */
.L_x_161:
[----:B------:R-:W-:Y:S05]  /*2910*/  BSYNC.RECONVERGENT B1 ;  /* 0x0000000000017941 */ /* 0x000fea0003800200 */
.L_x_159:
[----:B01----:R-:W-:Y:S01]  /*2920*/  MOV R0, R3 ;  /* 0x0000000300007202 */ /* 0x003fe20000000f00 */
[----:B------:R-:W-:Y:S01]  /*2930*/  HFMA2 R3, -RZ, RZ, 0, 0 ;  /* 0x00000000ff037431 */ /* 0x000fe200000001ff */
[----:B------:R-:W-:-:S04]  /*2940*/  MOV R2, R14 ;  /* 0x0000000e00027202 */ /* 0x000fc80000000f00 */
[----:B------:R-:W-:Y:S05]  /*2950*/  RET.REL.NODEC R2 `(_Z11mlp_forwardPfS_S_S_S_S_S_iii) ;  /* 0xffffffd402a87950 */ /* 0x000fea0003c3ffff */
.L_x_163:
        /* <DEDUP_REMOVED lines=10> */
.L_x_165:


//--------------------- .nv.shared.reserved.0     --------------------------
	.section	.nv.shared.reserved.0,"aw",@nobits
	.weak		__nv_reservedSMEM_offset_0_alias
	.size		__nv_reservedSMEM_offset_0_alias, 0, 64
	.other		__nv_reservedSMEM_offset_0_alias,@"STO_CUDA_RESERVED_SHARED STV_DEFAULT"
__nv_reservedSMEM_offset_0_alias:
	.zero		0
	.zero		64


//--------------------- .nv.constant0._Z10mlp_updatePfS_S_S_S_S_S_S_fii --------------------------
	.section	.nv.constant0._Z10mlp_updatePfS_S_S_S_S_S_S_fii,"a",@progbits
	.sectionflags	@""
	.align	4
.nv.constant0._Z10mlp_updatePfS_S_S_S_S_S_S_fii:
	.zero		972


//--------------------- .nv.constant0._Z12mlp_backwardPfS_S_S_S_S_S_S_S_iii --------------------------
	.section	.nv.constant0._Z12mlp_backwardPfS_S_S_S_S_S_S_S_iii,"a",@progbits
	.sectionflags	@""
	.align	4
.nv.constant0._Z12mlp_backwardPfS_S_S_S_S_S_S_S_iii:
	.zero		980


//--------------------- .nv.constant0._Z11mlp_forwardPfS_S_S_S_S_S_iii --------------------------
	.section	.nv.constant0._Z11mlp_forwardPfS_S_S_S_S_S_iii,"a",@progbits
	.sectionflags	@""
	.align	4
.nv.constant0._Z11mlp_forwardPfS_S_S_S_S_S_iii:
	.zero		964


//--------------------- SYMBOLS --------------------------

	.type		.nv.reservedSmem.offset0,@object
	.size		.nv.reservedSmem.offset0,0x4
